	.target	sm_90a

	.elftype	@"ET_EXEC"


//--------------------- .note.nv.tkinfo           --------------------------
	.section	.note.nv.tkinfo,"",@"SHT_NOTE"
	.sectionflags	@"SHF_NOTE_NV_TKINFO"
	.tkinfo
        /*0018*/ 	.word	0x00000002
        /*0030*/ 	.string	""
        /*0030*/ 	.string	"ptxas"
        /*0030*/ 	.string	"Cuda compilation tools, release 13.0, V13.0.88"
        /*0030*/ 	.string	"Build cuda_13.0.r13.0/compiler.36424714_0"
        /*0030*/ 	.string	"-arch sm_90a -m 64 "



//--------------------- .note.nv.cuinfo           --------------------------
	.section	.note.nv.cuinfo,"",@"SHT_NOTE"
	.sectionflags	@"SHF_NOTE_NV_CUINFO"
        /*0018*/ 	.short	0x0002
        /*001a*/ 	.short	0x005a
        /*001c*/ 	.short	0x0082
	.zero		2


//--------------------- .nv.info                  --------------------------
	.section	.nv.info,"",@"SHT_CUDA_INFO"
	.align	4


	//----- nvinfo : EIATTR_REGCOUNT
	.align		4
        /*0000*/ 	.byte	0x04, 0x2f
        /*0002*/ 	.short	(.L_15 - .L_14)
	.align		4
.L_14:
        /*0004*/ 	.word	index@(_ZN7cutlass13device_kernelINS_4gemm6kernel13GemmUniversalIN4cute5tupleIJiiiiEEENS1_10collective13CollectiveMmaINS1_34MainloopSm90TmaGmmaWarpSpecializedILi3ENS5_IJNS4_1CILi2EEENSA_ILi1EEESC_EEENS1_32KernelTmaWarpSpecializedPingpongEEENS5_IJNSA_ILi64EEENSA_ILi128EEESH_EEENS_10tfloat32_tENS5_IJlSC_lEEESJ_SK_NS4_8TiledMMAINS4_8MMA_AtomIJNS4_4SM904GMMA30MMA_64x128x8_F32TF32TF32_SS_TNILNSO_7ScaleInE1ELSQ_1EEEEEENS4_6LayoutINS5_IJSC_SC_SC_EEENS5_IJNSA_ILi0EEESV_SV_EEEEENS5_IJNS4_10UnderscoreESY_SY_EEEEENS4_13SM90_TMA_LOADENS4_14ComposedLayoutINS4_7SwizzleILi3ELi4ELi3EEENS4_18smem_ptr_flag_bitsILi32EEENST_INS5_IJNSA_ILi8EEENSA_ILi32EEEEEENS5_IJS18_SC_EEEEEEEvNS4_8identityENS4_23SM90_TMA_LOAD_MULTICASTES1C_vS1D_EENS_8epilogue10collective6detail29Sm90TmaWarpSpecializedAdapterINS1H_15DefaultEpilogueISJ_SK_SK_NS1G_6thread17LinearCombinationISJ_Li1EffLNS1L_9ScaleType4KindE0ELNS_15FloatRoundStyleE2ESJ_EENS1_15EpilogueDefaultEEEEEvvEEEEvNT_6ParamsE)
        /*0008*/ 	.word	0x000000a8


	//----- nvinfo : EIATTR_FRAME_SIZE
	.align		4
.L_15:
        /*000c*/ 	.byte	0x04, 0x11
        /*000e*/ 	.short	(.L_17 - .L_16)
	.align		4
.L_16:
        /*0010*/ 	.word	index@(_ZN7cutlass13device_kernelINS_4gemm6kernel13GemmUniversalIN4cute5tupleIJiiiiEEENS1_10collective13CollectiveMmaINS1_34MainloopSm90TmaGmmaWarpSpecializedILi3ENS5_IJNS4_1CILi2EEENSA_ILi1EEESC_EEENS1_32KernelTmaWarpSpecializedPingpongEEENS5_IJNSA_ILi64EEENSA_ILi128EEESH_EEENS_10tfloat32_tENS5_IJlSC_lEEESJ_SK_NS4_8TiledMMAINS4_8MMA_AtomIJNS4_4SM904GMMA30MMA_64x128x8_F32TF32TF32_SS_TNILNSO_7ScaleInE1ELSQ_1EEEEEENS4_6LayoutINS5_IJSC_SC_SC_EEENS5_IJNSA_ILi0EEESV_SV_EEEEENS5_IJNS4_10UnderscoreESY_SY_EEEEENS4_13SM90_TMA_LOADENS4_14ComposedLayoutINS4_7SwizzleILi3ELi4ELi3EEENS4_18smem_ptr_flag_bitsILi32EEENST_INS5_IJNSA_ILi8EEENSA_ILi32EEEEEENS5_IJS18_SC_EEEEEEEvNS4_8identityENS4_23SM90_TMA_LOAD_MULTICASTES1C_vS1D_EENS_8epilogue10collective6detail29Sm90TmaWarpSpecializedAdapterINS1H_15DefaultEpilogueISJ_SK_SK_NS1G_6thread17LinearCombinationISJ_Li1EffLNS1L_9ScaleType4KindE0ELNS_15FloatRoundStyleE2ESJ_EENS1_15EpilogueDefaultEEEEEvvEEEEvNT_6ParamsE)
        /*0014*/ 	.word	0x00000008


	//----- nvinfo : EIATTR_MIN_STACK_SIZE
	.align		4
.L_17:
        /*0018*/ 	.byte	0x04, 0x12
        /*001a*/ 	.short	(.L_19 - .L_18)
	.align		4
.L_18:
        /*001c*/ 	.word	index@(_ZN7cutlass13device_kernelINS_4gemm6kernel13GemmUniversalIN4cute5tupleIJiiiiEEENS1_10collective13CollectiveMmaINS1_34MainloopSm90TmaGmmaWarpSpecializedILi3ENS5_IJNS4_1CILi2EEENSA_ILi1EEESC_EEENS1_32KernelTmaWarpSpecializedPingpongEEENS5_IJNSA_ILi64EEENSA_ILi128EEESH_EEENS_10tfloat32_tENS5_IJlSC_lEEESJ_SK_NS4_8TiledMMAINS4_8MMA_AtomIJNS4_4SM904GMMA30MMA_64x128x8_F32TF32TF32_SS_TNILNSO_7ScaleInE1ELSQ_1EEEEEENS4_6LayoutINS5_IJSC_SC_SC_EEENS5_IJNSA_ILi0EEESV_SV_EEEEENS5_IJNS4_10UnderscoreESY_SY_EEEEENS4_13SM90_TMA_LOADENS4_14ComposedLayoutINS4_7SwizzleILi3ELi4ELi3EEENS4_18smem_ptr_flag_bitsILi32EEENST_INS5_IJNSA_ILi8EEENSA_ILi32EEEEEENS5_IJS18_SC_EEEEEEEvNS4_8identityENS4_23SM90_TMA_LOAD_MULTICASTES1C_vS1D_EENS_8epilogue10collective6detail29Sm90TmaWarpSpecializedAdapterINS1H_15DefaultEpilogueISJ_SK_SK_NS1G_6thread17LinearCombinationISJ_Li1EffLNS1L_9ScaleType4KindE0ELNS_15FloatRoundStyleE2ESJ_EENS1_15EpilogueDefaultEEEEEvvEEEEvNT_6ParamsE)
        /*0020*/ 	.word	0x00000008
.L_19:


//--------------------- .nv.compat                --------------------------
	.section	.nv.compat,"",@"SHT_CUDA_COMPAT_INFO"
	.align	4
        /*0000*/ 	.byte	0x02, 0x09, 0x01, 0x00, 0x02, 0x02, 0x04, 0x00, 0x02, 0x05, 0x05, 0x00, 0x03, 0x07, 0x01, 0x01
        /*0010*/ 	.byte	0x02, 0x03, 0x01, 0x00, 0x02, 0x06, 0x01, 0x00, 0x04, 0x0b, 0x08, 0x00, 0x00, 0x00, 0x00, 0x00
        /*0020*/ 	.byte	0x00, 0x00, 0x00, 0x00


//--------------------- .nv.info._ZN7cutlass13device_kernelINS_4gemm6kernel13GemmUniversalIN4cute5tupleIJiiiiEEENS1_10collective13CollectiveMmaINS1_34MainloopSm90TmaGmmaWarpSpecializedILi3ENS5_IJNS4_1CILi2EEENSA_ILi1EEESC_EEENS1_32KernelTmaWarpSpecializedPingpongEEENS5_IJNSA_ILi64EEENSA_ILi128EEESH_EEENS_10tfloat32_tENS5_IJlSC_lEEESJ_SK_NS4_8TiledMMAINS4_8MMA_AtomIJNS4_4SM904GMMA30MMA_64x128x8_F32TF32TF32_SS_TNILNSO_7ScaleInE1ELSQ_1EEEEEENS4_6LayoutINS5_IJSC_SC_SC_EEENS5_IJNSA_ILi0EEESV_SV_EEEEENS5_IJNS4_10UnderscoreESY_SY_EEEEENS4_13SM90_TMA_LOADENS4_14ComposedLayoutINS4_7SwizzleILi3ELi4ELi3EEENS4_18smem_ptr_flag_bitsILi32EEENST_INS5_IJNSA_ILi8EEENSA_ILi32EEEEEENS5_IJS18_SC_EEEEEEEvNS4_8identityENS4_23SM90_TMA_LOAD_MULTICASTES1C_vS1D_EENS_8epilogue10collective6detail29Sm90TmaWarpSpecializedAdapterINS1H_15DefaultEpilogueISJ_SK_SK_NS1G_6thread17LinearCombinationISJ_Li1EffLNS1L_9ScaleType4KindE0ELNS_15FloatRoundStyleE2ESJ_EENS1_15EpilogueDefaultEEEEEvvEEEEvNT_6ParamsE --------------------------
	.section	.nv.info._ZN7cutlass13device_kernelINS_4gemm6kernel13GemmUniversalIN4cute5tupleIJiiiiEEENS1_10collective13CollectiveMmaINS1_34MainloopSm90TmaGmmaWarpSpecializedILi3ENS5_IJNS4_1CILi2EEENSA_ILi1EEESC_EEENS1_32KernelTmaWarpSpecializedPingpongEEENS5_IJNSA_ILi64EEENSA_ILi128EEESH_EEENS_10tfloat32_tENS5_IJlSC_lEEESJ_SK_NS4_8TiledMMAINS4_8MMA_AtomIJNS4_4SM904GMMA30MMA_64x128x8_F32TF32TF32_SS_TNILNSO_7ScaleInE1ELSQ_1EEEEEENS4_6LayoutINS5_IJSC_SC_SC_EEENS5_IJNSA_ILi0EEESV_SV_EEEEENS5_IJNS4_10UnderscoreESY_SY_EEEEENS4_13SM90_TMA_LOADENS4_14ComposedLayoutINS4_7SwizzleILi3ELi4ELi3EEENS4_18smem_ptr_flag_bitsILi32EEENST_INS5_IJNSA_ILi8EEENSA_ILi32EEEEEENS5_IJS18_SC_EEEEEEEvNS4_8identityENS4_23SM90_TMA_LOAD_MULTICASTES1C_vS1D_EENS_8epilogue10collective6detail29Sm90TmaWarpSpecializedAdapterINS1H_15DefaultEpilogueISJ_SK_SK_NS1G_6thread17LinearCombinationISJ_Li1EffLNS1L_9ScaleType4KindE0ELNS_15FloatRoundStyleE2ESJ_EENS1_15EpilogueDefaultEEEEEvvEEEEvNT_6ParamsE,"",@"SHT_CUDA_INFO"
	.sectionflags	@""
	.align	4


	//----- nvinfo : EIATTR_CUDA_API_VERSION
	.align		4
        /*0000*/ 	.byte	0x04, 0x37
        /*0002*/ 	.short	(.L_21 - .L_20)
.L_20:
        /*0004*/ 	.word	0x00000082


	//----- nvinfo : EIATTR_KPARAM_INFO
	.align		4
.L_21:
        /*0008*/ 	.byte	0x04, 0x17
        /*000a*/ 	.short	(.L_23 - .L_22)
.L_22:
        /*000c*/ 	.word	0x00000000
        /*0010*/ 	.short	0x0000
        /*0012*/ 	.short	0x0070
        /*0014*/ 	.byte	0x00, 0xf0, 0x01, 0x10


	//----- nvinfo : EIATTR_SPARSE_MMA_MASK
	.align		4
.L_23:
        /*0018*/ 	.byte	0x03, 0x50
        /*001a*/ 	.short	0x0000


	//----- nvinfo : EIATTR_MAXREG_COUNT
	.align		4
        /*001c*/ 	.byte	0x03, 0x1b
        /*001e*/ 	.short	0x00a8


	//----- nvinfo : EIATTR_NUM_BARRIERS
	.align		4
        /*0020*/ 	.byte	0x02, 0x4c
        /*0022*/ 	.byte	0x01
	.zero		1


	//----- nvinfo : EIATTR_EXTERNS
	.align		4
        /*0024*/ 	.byte	0x04, 0x0f
        /*0026*/ 	.short	(.L_25 - .L_24)


	//   ....[0]....
	.align		4
.L_24:
        /*0028*/ 	.word	index@(__assertfail)


	//----- nvinfo : EIATTR_ANNOTATIONS
	.align		4
.L_25:
        /*002c*/ 	.byte	0x04, 0x55
        /*002e*/ 	.short	(.L_27 - .L_26)


	//   ....[0]....
.L_26:
        /*0030*/ 	.word	0x00000001
        /*0034*/ 	.byte	0x90, 0x0d, 0x00, 0x00, 0x01, 0x00, 0x00, 0x00, 0x40, 0x14, 0x00, 0x00, 0x01, 0x00, 0x00, 0x00
        /*0044*/ 	.byte	0xc0, 0x6d, 0x00, 0x00, 0x01, 0x00, 0x00, 0x00, 0x10, 0x7c, 0x00, 0x00


	//----- nvinfo : EIATTR_MERCURY_ISA_VERSION
	.align		4
.L_27:
        /*0050*/ 	.byte	0x03, 0x5f
        /*0052*/ 	.short	0x0101


	//----- nvinfo : EIATTR_INT_WARP_WIDE_INSTR_OFFSETS
	.align		4
        /*0054*/ 	.byte	0x04, 0x31
        /*0056*/ 	.short	(.L_29 - .L_28)


	//   ....[0]....
.L_28:
        /*0058*/ 	.word	0x000004d0


	//   ....[1]....
        /*005c*/ 	.word	0x000004f0


	//   ....[2]....
        /*0060*/ 	.word	0x00000510


	//   ....[3]....
        /*0064*/ 	.word	0x000005d0


	//   ....[4]....
        /*0068*/ 	.word	0x000005f0


	//   ....[5]....
        /*006c*/ 	.word	0x00000650


	//   ....[6]....
        /*0070*/ 	.word	0x00000760


	//   ....[7]....
        /*0074*/ 	.word	0x00000790


	//   ....[8]....
        /*0078*/ 	.word	0x00002b80


	//----- nvinfo : EIATTR_COOP_GROUP_MASK_REGIDS
	.align		4
.L_29:
        /*007c*/ 	.byte	0x04, 0x29
        /*007e*/ 	.short	(.L_31 - .L_30)


	//   ....[0]....
.L_30:
        /*0080*/ 	.word	0xffffffff


	//   ....[1]....
        /*0084*/ 	.word	0xffffffff


	//   ....[2]....
        /*0088*/ 	.word	0xffffffff


	//   ....[3]....
        /*008c*/ 	.word	0xffffffff


	//   ....[4]....
        /*0090*/ 	.word	0xffffffff


	//   ....[5]....
        /*0094*/ 	.word	0xffffffff


	//   ....[6]....
        /*0098*/ 	.word	0xffffffff


	//----- nvinfo : EIATTR_COOP_GROUP_INSTR_OFFSETS
	.align		4
.L_31:
        /*009c*/ 	.byte	0x04, 0x28
        /*009e*/ 	.short	(.L_33 - .L_32)


	//   ....[0]....
.L_32:
        /*00a0*/ 	.word	0x00000070


	//   ....[1]....
        /*00a4*/ 	.word	0x00000080


	//   ....[2]....
        /*00a8*/ 	.word	0x00000140


	//   ....[3]....
        /*00ac*/ 	.word	0x000002b0


	//   ....[4]....
        /*00b0*/ 	.word	0x000002f0


	//   ....[5]....
        /*00b4*/ 	.word	0x00000370


	//   ....[6]....
        /*00b8*/ 	.word	0x00000940


	//----- nvinfo : EIATTR_REG_RECONFIG
	.align		4
.L_33:
        /*00bc*/ 	.byte	0x01, 0x54
	.zero		2


	//----- nvinfo : EIATTR_SYSCALL_OFFSETS
	.align		4
        /*00c0*/ 	.byte	0x04, 0x46
        /*00c2*/ 	.short	(.L_35 - .L_34)


	//   ....[0]....
.L_34:
        /*00c4*/ 	.word	0x000018b0


	//----- nvinfo : EIATTR_MBARRIER_INSTR_OFFSETS
	.align		4
.L_35:
        /*00c8*/ 	.byte	0x04, 0x39
        /*00ca*/ 	.short	(.L_37 - .L_36)


	//   ....[0]....
.L_36:
        /*00cc*/ 	.word	0x00000240
        /*00d0*/ 	.word	0x000000ff
        /*00d4*/ 	.word	0x00000000
        /*00d8*/ 	.short	0x0100
        /*00da*/ 	.byte	0x08
	.zero		1


	//   ....[1]....
        /*00dc*/ 	.word	0x00000250
        /*00e0*/ 	.word	0x000000ff
        /*00e4*/ 	.word	0x00000018
        /*00e8*/ 	.short	0x0100
        /*00ea*/ 	.byte	0x08
	.zero		1


	//   ....[2]....
        /*00ec*/ 	.word	0x00000260
        /*00f0*/ 	.word	0x000000ff
        /*00f4*/ 	.word	0x00000008
        /*00f8*/ 	.short	0x0100
        /*00fa*/ 	.byte	0x08
	.zero		1


	//   ....[3]....
        /*00fc*/ 	.word	0x00000270
        /*0100*/ 	.word	0x000000ff
        /*0104*/ 	.word	0x00000020
        /*0108*/ 	.short	0x0100
        /*010a*/ 	.byte	0x08
	.zero		1


	//   ....[4]....
        /*010c*/ 	.word	0x00000280
        /*0110*/ 	.word	0x000000ff
        /*0114*/ 	.word	0x00000010
        /*0118*/ 	.short	0x0100
        /*011a*/ 	.byte	0x08
	.zero		1


	//   ....[5]....
        /*011c*/ 	.word	0x00000290
        /*0120*/ 	.word	0x000000ff
        /*0124*/ 	.word	0x00000028
        /*0128*/ 	.short	0x0100
        /*012a*/ 	.byte	0x08
	.zero		1


	//   ....[6]....
        /*012c*/ 	.word	0x000007e0
        /*0130*/ 	.word	0x000000ff
        /*0134*/ 	.word	0x00000060
        /*0138*/ 	.short	0x0100
        /*013a*/ 	.byte	0x08
	.zero		1


	//   ....[7]....
        /*013c*/ 	.word	0x00000870
        /*0140*/ 	.word	0x000000ff
        /*0144*/ 	.word	0x00000068
        /*0148*/ 	.short	0x0100
        /*014a*/ 	.byte	0x08
	.zero		1


	//   ....[8]....
        /*014c*/ 	.word	0x000008c0
        /*0150*/ 	.word	0x000000ff
        /*0154*/ 	.word	0x00000040
        /*0158*/ 	.short	0x0100
        /*015a*/ 	.byte	0x09
	.zero		1


	//   ....[9]....
        /*015c*/ 	.word	0x000008d0
        /*0160*/ 	.word	0x000000ff
        /*0164*/ 	.word	0x00000048
        /*0168*/ 	.short	0x0100
        /*016a*/ 	.byte	0x09
	.zero		1


	//   ....[10]....
        /*016c*/ 	.word	0x000008e0
        /*0170*/ 	.word	0x000000ff
        /*0174*/ 	.word	0x00000050
        /*0178*/ 	.short	0x0100
        /*017a*/ 	.byte	0x09
	.zero		1


	//   ....[11]....
        /*017c*/ 	.word	0x000008f0
        /*0180*/ 	.word	0x000000ff
        /*0184*/ 	.word	0x00000058
        /*0188*/ 	.short	0x0100
        /*018a*/ 	.byte	0x09
	.zero		1


	//   ....[12]....
        /*018c*/ 	.word	0x00001770
        /*0190*/ 	.word	0x000000ff
        /*0194*/ 	.word	0xfffffff8
        /*0198*/ 	.short	0x010a
        /*019a*/ 	.byte	0x2b
	.zero		1


	//   ....[13]....
        /*019c*/ 	.word	0x00001930
        /*01a0*/ 	.word	0x00000003
        /*01a4*/ 	.word	0x00000000
        /*01a8*/ 	.short	0x010a
        /*01aa*/ 	.byte	0x3f
	.zero		1


	//   ....[14]....
        /*01ac*/ 	.word	0x00001990
        /*01b0*/ 	.word	0x00000003
        /*01b4*/ 	.word	0x00000000
        /*01b8*/ 	.short	0x010a
        /*01ba*/ 	.byte	0x3f
	.zero		1


	//   ....[15]....
        /*01bc*/ 	.word	0x00002230
        /*01c0*/ 	.word	0x000000ff
        /*01c4*/ 	.word	0x00000000
        /*01c8*/ 	.short	0x010a
        /*01ca*/ 	.byte	0x07
	.zero		1


	//   ....[16]....
        /*01cc*/ 	.word	0x00002270
        /*01d0*/ 	.word	0x000000ff
        /*01d4*/ 	.word	0x00000000
        /*01d8*/ 	.short	0x010a
        /*01da*/ 	.byte	0x07
	.zero		1


	//   ....[17]....
        /*01dc*/ 	.word	0x00002a10
        /*01e0*/ 	.word	0x00000005
        /*01e4*/ 	.word	0x00000000
        /*01e8*/ 	.short	0x0101
        /*01ea*/ 	.byte	0x3f
	.zero		1


	//   ....[18]....
        /*01ec*/ 	.word	0x00002b20
        /*01f0*/ 	.word	0x00000003
        /*01f4*/ 	.word	0x00000000
        /*01f8*/ 	.short	0x0101
        /*01fa*/ 	.byte	0x29
	.zero		1


	//   ....[19]....
        /*01fc*/ 	.word	0x00002c20
        /*0200*/ 	.word	0x00000003
        /*0204*/ 	.word	0x00000000
        /*0208*/ 	.short	0x0101
        /*020a*/ 	.byte	0x3f
	.zero		1


	//   ....[20]....
        /*020c*/ 	.word	0x00002ca0
        /*0210*/ 	.word	0x000000ff
        /*0214*/ 	.word	0x00000008
        /*0218*/ 	.short	0x010a
        /*021a*/ 	.byte	0x2b
	.zero		1


	//   ....[21]....
        /*021c*/ 	.word	0x00006e00
        /*0220*/ 	.word	0x00000000
        /*0224*/ 	.word	0x00000000
        /*0228*/ 	.short	0x0101
        /*022a*/ 	.byte	0x29
	.zero		1


	//   ....[22]....
        /*022c*/ 	.word	0x00007740
        /*0230*/ 	.word	0x0000000d
        /*0234*/ 	.word	0x00000018
        /*0238*/ 	.short	0x010a
        /*023a*/ 	.byte	0x3f
	.zero		1


	//   ....[23]....
        /*023c*/ 	.word	0x00007d40
        /*0240*/ 	.word	0x00000006
        /*0244*/ 	.word	0x00000068
        /*0248*/ 	.short	0x0101
        /*024a*/ 	.byte	0x3f
	.zero		1


	//   ....[24]....
        /*024c*/ 	.word	0x00008470
        /*0250*/ 	.word	0x00000007
        /*0254*/ 	.word	0x00000000
        /*0258*/ 	.short	0x010a
        /*025a*/ 	.byte	0x3f
	.zero		1


	//   ....[25]....
        /*025c*/ 	.word	0x000084f0
        /*0260*/ 	.word	0x00000004
        /*0264*/ 	.word	0x00000000
        /*0268*/ 	.short	0x010a
        /*026a*/ 	.byte	0x3f
	.zero		1


	//   ....[26]....
        /*026c*/ 	.word	0x00008580
        /*0270*/ 	.word	0x00000005
        /*0274*/ 	.word	0x00000000
        /*0278*/ 	.short	0x010a
        /*027a*/ 	.byte	0x3f
	.zero		1


	//   ....[27]....
        /*027c*/ 	.word	0x000085f0
        /*0280*/ 	.word	0x00000003
        /*0284*/ 	.word	0xfffffff8
        /*0288*/ 	.short	0x010a
        /*028a*/ 	.byte	0x3f
	.zero		1


	//   ....[28]....
        /*028c*/ 	.word	0x00008640
        /*0290*/ 	.word	0x00000003
        /*0294*/ 	.word	0x00000000
        /*0298*/ 	.short	0x010a
        /*029a*/ 	.byte	0x3f
	.zero		1


	//   ....[29]....
        /*029c*/ 	.word	0x000086a0
        /*02a0*/ 	.word	0x00000005
        /*02a4*/ 	.word	0x00000000
        /*02a8*/ 	.short	0x010a
        /*02aa*/ 	.byte	0x3f
	.zero		1


	//   ....[30]....
        /*02ac*/ 	.word	0x00008700
        /*02b0*/ 	.word	0x00000003
        /*02b4*/ 	.word	0x00000008
        /*02b8*/ 	.short	0x010a
        /*02ba*/ 	.byte	0x3f
	.zero		1


	//   ....[31]....
        /*02bc*/ 	.word	0x000087d0
        /*02c0*/ 	.word	0x0000000d
        /*02c4*/ 	.word	0x00000018
        /*02c8*/ 	.short	0x010a
        /*02ca*/ 	.byte	0x3f
	.zero		1


	//   ....[32]....
        /*02cc*/ 	.word	0x000088a0
        /*02d0*/ 	.word	0x00000007
        /*02d4*/ 	.word	0x00000000
        /*02d8*/ 	.short	0x010a
        /*02da*/ 	.byte	0x3f
	.zero		1


	//   ....[33]....
        /*02dc*/ 	.word	0x000088f0
        /*02e0*/ 	.word	0x00000004
        /*02e4*/ 	.word	0x00000000
        /*02e8*/ 	.short	0x010a
        /*02ea*/ 	.byte	0x3f
	.zero		1


	//----- nvinfo : EIATTR_NUM_MBARRIERS
	.align		4
.L_37:
        /*02ec*/ 	.byte	0x03, 0x38
        /*02ee*/ 	.short	0x000c


	//----- nvinfo : EIATTR_EXIT_INSTR_OFFSETS
	.align		4
        /*02f0*/ 	.byte	0x04, 0x1c
        /*02f2*/ 	.short	(.L_39 - .L_38)


	//   ....[0]....
.L_38:
        /*02f4*/ 	.word	0x000013d0


	//   ....[1]....
        /*02f8*/ 	.word	0x00001430


	//   ....[2]....
        /*02fc*/ 	.word	0x00007420


	//   ....[3]....
        /*0300*/ 	.word	0x00007450


	//   ....[4]....
        /*0304*/ 	.word	0x000085d0


	//----- nvinfo : EIATTR_MAX_THREADS
	.align		4
.L_39:
        /*0308*/ 	.byte	0x04, 0x05
        /*030a*/ 	.short	(.L_41 - .L_40)
.L_40:
        /*030c*/ 	.word	0x00000180
        /*0310*/ 	.word	0x00000001
        /*0314*/ 	.word	0x00000001


	//----- nvinfo : EIATTR_CRS_STACK_SIZE
	.align		4
.L_41:
        /*0318*/ 	.byte	0x04, 0x1e
        /*031a*/ 	.short	(.L_43 - .L_42)
.L_42:
        /*031c*/ 	.word	0x00000000


	//----- nvinfo : EIATTR_CBANK_PARAM_SIZE
	.align		4
.L_43:
        /*0320*/ 	.byte	0x03, 0x19
        /*0322*/ 	.short	0x0470


	//----- nvinfo : EIATTR_PARAM_CBANK
	.align		4
        /*0324*/ 	.byte	0x04, 0x0a
        /*0326*/ 	.short	(.L_45 - .L_44)
	.align		4
.L_44:
        /*0328*/ 	.word	index@(.nv.constant0._ZN7cutlass13device_kernelINS_4gemm6kernel13GemmUniversalIN4cute5tupleIJiiiiEEENS1_10collective13CollectiveMmaINS1_34MainloopSm90TmaGmmaWarpSpecializedILi3ENS5_IJNS4_1CILi2EEENSA_ILi1EEESC_EEENS1_32KernelTmaWarpSpecializedPingpongEEENS5_IJNSA_ILi64EEENSA_ILi128EEESH_EEENS_10tfloat32_tENS5_IJlSC_lEEESJ_SK_NS4_8TiledMMAINS4_8MMA_AtomIJNS4_4SM904GMMA30MMA_64x128x8_F32TF32TF32_SS_TNILNSO_7ScaleInE1ELSQ_1EEEEEENS4_6LayoutINS5_IJSC_SC_SC_EEENS5_IJNSA_ILi0EEESV_SV_EEEEENS5_IJNS4_10UnderscoreESY_SY_EEEEENS4_13SM90_TMA_LOADENS4_14ComposedLayoutINS4_7SwizzleILi3ELi4ELi3EEENS4_18smem_ptr_flag_bitsILi32EEENST_INS5_IJNSA_ILi8EEENSA_ILi32EEEEEENS5_IJS18_SC_EEEEEEEvNS4_8identityENS4_23SM90_TMA_LOAD_MULTICASTES1C_vS1D_EENS_8epilogue10collective6detail29Sm90TmaWarpSpecializedAdapterINS1H_15DefaultEpilogueISJ_SK_SK_NS1G_6thread17LinearCombinationISJ_Li1EffLNS1L_9ScaleType4KindE0ELNS_15FloatRoundStyleE2ESJ_EENS1_15EpilogueDefaultEEEEEvvEEEEvNT_6ParamsE)
        /*032c*/ 	.short	0x0210
        /*032e*/ 	.short	0x0470


	//----- nvinfo : EIATTR_SW_WAR
	.align		4
.L_45:
        /*0330*/ 	.byte	0x04, 0x36
        /*0332*/ 	.short	(.L_47 - .L_46)
.L_46:
        /*0334*/ 	.word	0x00000008
.L_47:


//--------------------- .nv.callgraph             --------------------------
	.section	.nv.callgraph,"",@"SHT_CUDA_CALLGRAPH"
	.align	4
	.sectionentsize	8
	.align		4
        /*0000*/ 	.word	0x00000000
	.align		4
        /*0004*/ 	.word	0xffffffff
	.align		4
        /*0008*/ 	.word	index@(_ZN7cutlass13device_kernelINS_4gemm6kernel13GemmUniversalIN4cute5tupleIJiiiiEEENS1_10collective13CollectiveMmaINS1_34MainloopSm90TmaGmmaWarpSpecializedILi3ENS5_IJNS4_1CILi2EEENSA_ILi1EEESC_EEENS1_32KernelTmaWarpSpecializedPingpongEEENS5_IJNSA_ILi64EEENSA_ILi128EEESH_EEENS_10tfloat32_tENS5_IJlSC_lEEESJ_SK_NS4_8TiledMMAINS4_8MMA_AtomIJNS4_4SM904GMMA30MMA_64x128x8_F32TF32TF32_SS_TNILNSO_7ScaleInE1ELSQ_1EEEEEENS4_6LayoutINS5_IJSC_SC_SC_EEENS5_IJNSA_ILi0EEESV_SV_EEEEENS5_IJNS4_10UnderscoreESY_SY_EEEEENS4_13SM90_TMA_LOADENS4_14ComposedLayoutINS4_7SwizzleILi3ELi4ELi3EEENS4_18smem_ptr_flag_bitsILi32EEENST_INS5_IJNSA_ILi8EEENSA_ILi32EEEEEENS5_IJS18_SC_EEEEEEEvNS4_8identityENS4_23SM90_TMA_LOAD_MULTICASTES1C_vS1D_EENS_8epilogue10collective6detail29Sm90TmaWarpSpecializedAdapterINS1H_15DefaultEpilogueISJ_SK_SK_NS1G_6thread17LinearCombinationISJ_Li1EffLNS1L_9ScaleType4KindE0ELNS_15FloatRoundStyleE2ESJ_EENS1_15EpilogueDefaultEEEEEvvEEEEvNT_6ParamsE)
	.align		4
        /*000c*/ 	.word	index@(__assertfail)
	.align		4
        /*0010*/ 	.word	0x00000000
	.align		4
        /*0014*/ 	.word	0xfffffffe
	.align		4
        /*0018*/ 	.word	0x00000000
	.align		4
        /*001c*/ 	.word	0xfffffffd
	.align		4
        /*0020*/ 	.word	0x00000000
	.align		4
        /*0024*/ 	.word	0xfffffffc


//--------------------- .nv.constant4             --------------------------
	.section	.nv.constant4,"a",@progbits
	.align	8
	.align		8
.nv.constant4:
        /*0000*/ 	.dword	__assertfail
	.align		8
        /*0008*/ 	.dword	__unnamed_1
	.align		8
        /*0010*/ 	.dword	_ZN39_INTERNAL_2181df5e_4_k_cu_38a7c0db_67274cuda3std3__45__cpo5beginE
	.align		8
        /*0018*/ 	.dword	_ZN39_INTERNAL_2181df5e_4_k_cu_38a7c0db_67274cuda3std3__45__cpo3endE
	.align		8
        /*0020*/ 	.dword	_ZN39_INTERNAL_2181df5e_4_k_cu_38a7c0db_67274cuda3std3__45__cpo6cbeginE
	.align		8
        /*0028*/ 	.dword	_ZN39_INTERNAL_2181df5e_4_k_cu_38a7c0db_67274cuda3std3__45__cpo4cendE
	.align		8
        /*0030*/ 	.dword	_ZN39_INTERNAL_2181df5e_4_k_cu_38a7c0db_67274cuda3std3__441_GLOBAL__N__2181df5e_4_k_cu_38a7c0db_67276ignoreE
	.align		8
        /*0038*/ 	.dword	_ZN39_INTERNAL_2181df5e_4_k_cu_38a7c0db_67274cuda3std3__419piecewise_constructE
	.align		8
        /*0040*/ 	.dword	_ZN39_INTERNAL_2181df5e_4_k_cu_38a7c0db_67274cuda3std3__48in_placeE
	.align		8
        /*0048*/ 	.dword	_ZN39_INTERNAL_2181df5e_4_k_cu_38a7c0db_67274cuda3std6ranges3__45__cpo4swapE
	.align		8
        /*0050*/ 	.dword	_ZN39_INTERNAL_2181df5e_4_k_cu_38a7c0db_67274cuda3std6ranges3__45__cpo9iter_moveE
	.align		8
        /*0058*/ 	.dword	_ZN39_INTERNAL_2181df5e_4_k_cu_38a7c0db_67274cute7productE
	.align		8
        /*0060*/ 	.dword	_ZN39_INTERNAL_2181df5e_4_k_cu_38a7c0db_67274cute1_E
	.align		8
        /*0068*/ 	.dword	$str$22
	.align		8
        /*0070*/ 	.dword	$str$23


//--------------------- .text._ZN7cutlass13device_kernelINS_4gemm6kernel13GemmUniversalIN4cute5tupleIJiiiiEEENS1_10collective13CollectiveMmaINS1_34MainloopSm90TmaGmmaWarpSpecializedILi3ENS5_IJNS4_1CILi2EEENSA_ILi1EEESC_EEENS1_32KernelTmaWarpSpecializedPingpongEEENS5_IJNSA_ILi64EEENSA_ILi128EEESH_EEENS_10tfloat32_tENS5_IJlSC_lEEESJ_SK_NS4_8TiledMMAINS4_8MMA_AtomIJNS4_4SM904GMMA30MMA_64x128x8_F32TF32TF32_SS_TNILNSO_7ScaleInE1ELSQ_1EEEEEENS4_6LayoutINS5_IJSC_SC_SC_EEENS5_IJNSA_ILi0EEESV_SV_EEEEENS5_IJNS4_10UnderscoreESY_SY_EEEEENS4_13SM90_TMA_LOADENS4_14ComposedLayoutINS4_7SwizzleILi3ELi4ELi3EEENS4_18smem_ptr_flag_bitsILi32EEENST_INS5_IJNSA_ILi8EEENSA_ILi32EEEEEENS5_IJS18_SC_EEEEEEEvNS4_8identityENS4_23SM90_TMA_LOAD_MULTICASTES1C_vS1D_EENS_8epilogue10collective6detail29Sm90TmaWarpSpecializedAdapterINS1H_15DefaultEpilogueISJ_SK_SK_NS1G_6thread17LinearCombinationISJ_Li1EffLNS1L_9ScaleType4KindE0ELNS_15FloatRoundStyleE2ESJ_EENS1_15EpilogueDefaultEEEEEvvEEEEvNT_6ParamsE --------------------------
	.section	.text._ZN7cutlass13device_kernelINS_4gemm6kernel13GemmUniversalIN4cute5tupleIJiiiiEEENS1_10collective13CollectiveMmaINS1_34MainloopSm90TmaGmmaWarpSpecializedILi3ENS5_IJNS4_1CILi2EEENSA_ILi1EEESC_EEENS1_32KernelTmaWarpSpecializedPingpongEEENS5_IJNSA_ILi64EEENSA_ILi128EEESH_EEENS_10tfloat32_tENS5_IJlSC_lEEESJ_SK_NS4_8TiledMMAINS4_8MMA_AtomIJNS4_4SM904GMMA30MMA_64x128x8_F32TF32TF32_SS_TNILNSO_7ScaleInE1ELSQ_1EEEEEENS4_6LayoutINS5_IJSC_SC_SC_EEENS5_IJNSA_ILi0EEESV_SV_EEEEENS5_IJNS4_10UnderscoreESY_SY_EEEEENS4_13SM90_TMA_LOADENS4_14ComposedLayoutINS4_7SwizzleILi3ELi4ELi3EEENS4_18smem_ptr_flag_bitsILi32EEENST_INS5_IJNSA_ILi8EEENSA_ILi32EEEEEENS5_IJS18_SC_EEEEEEEvNS4_8identityENS4_23SM90_TMA_LOAD_MULTICASTES1C_vS1D_EENS_8epilogue10collective6detail29Sm90TmaWarpSpecializedAdapterINS1H_15DefaultEpilogueISJ_SK_SK_NS1G_6thread17LinearCombinationISJ_Li1EffLNS1L_9ScaleType4KindE0ELNS_15FloatRoundStyleE2ESJ_EENS1_15EpilogueDefaultEEEEEvvEEEEvNT_6ParamsE,"ax",@progbits
	.align	128
.text._ZN7cutlass13device_kernelINS_4gemm6kernel13GemmUniversalIN4cute5tupleIJiiiiEEENS1_10collective13CollectiveMmaINS1_34MainloopSm90TmaGmmaWarpSpecializedILi3ENS5_IJNS4_1CILi2EEENSA_ILi1EEESC_EEENS1_32KernelTmaWarpSpecializedPingpongEEENS5_IJNSA_ILi64EEENSA_ILi128EEESH_EEENS_10tfloat32_tENS5_IJlSC_lEEESJ_SK_NS4_8TiledMMAINS4_8MMA_AtomIJNS4_4SM904GMMA30MMA_64x128x8_F32TF32TF32_SS_TNILNSO_7ScaleInE1ELSQ_1EEEEEENS4_6LayoutINS5_IJSC_SC_SC_EEENS5_IJNSA_ILi0EEESV_SV_EEEEENS5_IJNS4_10UnderscoreESY_SY_EEEEENS4_13SM90_TMA_LOADENS4_14ComposedLayoutINS4_7SwizzleILi3ELi4ELi3EEENS4_18smem_ptr_flag_bitsILi32EEENST_INS5_IJNSA_ILi8EEENSA_ILi32EEEEEENS5_IJS18_SC_EEEEEEEvNS4_8identityENS4_23SM90_TMA_LOAD_MULTICASTES1C_vS1D_EENS_8epilogue10collective6detail29Sm90TmaWarpSpecializedAdapterINS1H_15DefaultEpilogueISJ_SK_SK_NS1G_6thread17LinearCombinationISJ_Li1EffLNS1L_9ScaleType4KindE0ELNS_15FloatRoundStyleE2ESJ_EENS1_15EpilogueDefaultEEEEEvvEEEEvNT_6ParamsE:
        .type           _ZN7cutlass13device_kernelINS_4gemm6kernel13GemmUniversalIN4cute5tupleIJiiiiEEENS1_10collective13CollectiveMmaINS1_34MainloopSm90TmaGmmaWarpSpecializedILi3ENS5_IJNS4_1CILi2EEENSA_ILi1EEESC_EEENS1_32KernelTmaWarpSpecializedPingpongEEENS5_IJNSA_ILi64EEENSA_ILi128EEESH_EEENS_10tfloat32_tENS5_IJlSC_lEEESJ_SK_NS4_8TiledMMAINS4_8MMA_AtomIJNS4_4SM904GMMA30MMA_64x128x8_F32TF32TF32_SS_TNILNSO_7ScaleInE1ELSQ_1EEEEEENS4_6LayoutINS5_IJSC_SC_SC_EEENS5_IJNSA_ILi0EEESV_SV_EEEEENS5_IJNS4_10UnderscoreESY_SY_EEEEENS4_13SM90_TMA_LOADENS4_14ComposedLayoutINS4_7SwizzleILi3ELi4ELi3EEENS4_18smem_ptr_flag_bitsILi32EEENST_INS5_IJNSA_ILi8EEENSA_ILi32EEEEEENS5_IJS18_SC_EEEEEEEvNS4_8identityENS4_23SM90_TMA_LOAD_MULTICASTES1C_vS1D_EENS_8epilogue10collective6detail29Sm90TmaWarpSpecializedAdapterINS1H_15DefaultEpilogueISJ_SK_SK_NS1G_6thread17LinearCombinationISJ_Li1EffLNS1L_9ScaleType4KindE0ELNS_15FloatRoundStyleE2ESJ_EENS1_15EpilogueDefaultEEEEEvvEEEEvNT_6ParamsE,@function
        .size           _ZN7cutlass13device_kernelINS_4gemm6kernel13GemmUniversalIN4cute5tupleIJiiiiEEENS1_10collective13CollectiveMmaINS1_34MainloopSm90TmaGmmaWarpSpecializedILi3ENS5_IJNS4_1CILi2EEENSA_ILi1EEESC_EEENS1_32KernelTmaWarpSpecializedPingpongEEENS5_IJNSA_ILi64EEENSA_ILi128EEESH_EEENS_10tfloat32_tENS5_IJlSC_lEEESJ_SK_NS4_8TiledMMAINS4_8MMA_AtomIJNS4_4SM904GMMA30MMA_64x128x8_F32TF32TF32_SS_TNILNSO_7ScaleInE1ELSQ_1EEEEEENS4_6LayoutINS5_IJSC_SC_SC_EEENS5_IJNSA_ILi0EEESV_SV_EEEEENS5_IJNS4_10UnderscoreESY_SY_EEEEENS4_13SM90_TMA_LOADENS4_14ComposedLayoutINS4_7SwizzleILi3ELi4ELi3EEENS4_18smem_ptr_flag_bitsILi32EEENST_INS5_IJNSA_ILi8EEENSA_ILi32EEEEEENS5_IJS18_SC_EEEEEEEvNS4_8identityENS4_23SM90_TMA_LOAD_MULTICASTES1C_vS1D_EENS_8epilogue10collective6detail29Sm90TmaWarpSpecializedAdapterINS1H_15DefaultEpilogueISJ_SK_SK_NS1G_6thread17LinearCombinationISJ_Li1EffLNS1L_9ScaleType4KindE0ELNS_15FloatRoundStyleE2ESJ_EENS1_15EpilogueDefaultEEEEEvvEEEEvNT_6ParamsE,(.L_x_199 - _ZN7cutlass13device_kernelINS_4gemm6kernel13GemmUniversalIN4cute5tupleIJiiiiEEENS1_10collective13CollectiveMmaINS1_34MainloopSm90TmaGmmaWarpSpecializedILi3ENS5_IJNS4_1CILi2EEENSA_ILi1EEESC_EEENS1_32KernelTmaWarpSpecializedPingpongEEENS5_IJNSA_ILi64EEENSA_ILi128EEESH_EEENS_10tfloat32_tENS5_IJlSC_lEEESJ_SK_NS4_8TiledMMAINS4_8MMA_AtomIJNS4_4SM904GMMA30MMA_64x128x8_F32TF32TF32_SS_TNILNSO_7ScaleInE1ELSQ_1EEEEEENS4_6LayoutINS5_IJSC_SC_SC_EEENS5_IJNSA_ILi0EEESV_SV_EEEEENS5_IJNS4_10UnderscoreESY_SY_EEEEENS4_13SM90_TMA_LOADENS4_14ComposedLayoutINS4_7SwizzleILi3ELi4ELi3EEENS4_18smem_ptr_flag_bitsILi32EEENST_INS5_IJNSA_ILi8EEENSA_ILi32EEEEEENS5_IJS18_SC_EEEEEEEvNS4_8identityENS4_23SM90_TMA_LOAD_MULTICASTES1C_vS1D_EENS_8epilogue10collective6detail29Sm90TmaWarpSpecializedAdapterINS1H_15DefaultEpilogueISJ_SK_SK_NS1G_6thread17LinearCombinationISJ_Li1EffLNS1L_9ScaleType4KindE0ELNS_15FloatRoundStyleE2ESJ_EENS1_15EpilogueDefaultEEEEEvvEEEEvNT_6ParamsE)
        .other          _ZN7cutlass13device_kernelINS_4gemm6kernel13GemmUniversalIN4cute5tupleIJiiiiEEENS1_10collective13CollectiveMmaINS1_34MainloopSm90TmaGmmaWarpSpecializedILi3ENS5_IJNS4_1CILi2EEENSA_ILi1EEESC_EEENS1_32KernelTmaWarpSpecializedPingpongEEENS5_IJNSA_ILi64EEENSA_ILi128EEESH_EEENS_10tfloat32_tENS5_IJlSC_lEEESJ_SK_NS4_8TiledMMAINS4_8MMA_AtomIJNS4_4SM904GMMA30MMA_64x128x8_F32TF32TF32_SS_TNILNSO_7ScaleInE1ELSQ_1EEEEEENS4_6LayoutINS5_IJSC_SC_SC_EEENS5_IJNSA_ILi0EEESV_SV_EEEEENS5_IJNS4_10UnderscoreESY_SY_EEEEENS4_13SM90_TMA_LOADENS4_14ComposedLayoutINS4_7SwizzleILi3ELi4ELi3EEENS4_18smem_ptr_flag_bitsILi32EEENST_INS5_IJNSA_ILi8EEENSA_ILi32EEEEEENS5_IJS18_SC_EEEEEEEvNS4_8identityENS4_23SM90_TMA_LOAD_MULTICASTES1C_vS1D_EENS_8epilogue10collective6detail29Sm90TmaWarpSpecializedAdapterINS1H_15DefaultEpilogueISJ_SK_SK_NS1G_6thread17LinearCombinationISJ_Li1EffLNS1L_9ScaleType4KindE0ELNS_15FloatRoundStyleE2ESJ_EENS1_15EpilogueDefaultEEEEEvvEEEEvNT_6ParamsE,@"STO_CUDA_ENTRY STV_DEFAULT"
_ZN7cutlass13device_kernelINS_4gemm6kernel13GemmUniversalIN4cute5tupleIJiiiiEEENS1_10collective13CollectiveMmaINS1_34MainloopSm90TmaGmmaWarpSpecializedILi3ENS5_IJNS4_1CILi2EEENSA_ILi1EEESC_EEENS1_32KernelTmaWarpSpecializedPingpongEEENS5_IJNSA_ILi64EEENSA_ILi128EEESH_EEENS_10tfloat32_tENS5_IJlSC_lEEESJ_SK_NS4_8TiledMMAINS4_8MMA_AtomIJNS4_4SM904GMMA30MMA_64x128x8_F32TF32TF32_SS_TNILNSO_7ScaleInE1ELSQ_1EEEEEENS4_6LayoutINS5_IJSC_SC_SC_EEENS5_IJNSA_ILi0EEESV_SV_EEEEENS5_IJNS4_10UnderscoreESY_SY_EEEEENS4_13SM90_TMA_LOADENS4_14ComposedLayoutINS4_7SwizzleILi3ELi4ELi3EEENS4_18smem_ptr_flag_bitsILi32EEENST_INS5_IJNSA_ILi8EEENSA_ILi32EEEEEENS5_IJS18_SC_EEEEEEEvNS4_8identityENS4_23SM90_TMA_LOAD_MULTICASTES1C_vS1D_EENS_8epilogue10collective6detail29Sm90TmaWarpSpecializedAdapterINS1H_15DefaultEpilogueISJ_SK_SK_NS1G_6thread17LinearCombinationISJ_Li1EffLNS1L_9ScaleType4KindE0ELNS_15FloatRoundStyleE2ESJ_EENS1_15EpilogueDefaultEEEEEvvEEEEvNT_6ParamsE:
[----:B------:R-:W0:Y:S02]  /*0000*/  LDC R1, c[0x0][0x28] ;  /* 0x00000a00ff017b82 */ /* 0x000e240000000800 */
[----:B0-----:R-:W-:Y:S01]  /*0010*/  VIADD R1, R1, 0xfffffff8 ;  /* 0xfffffff801017836 */ /* 0x001fe20000000000 */
[----:B------:R-:W0:Y:S01]  /*0020*/  S2R R4, SR_TID.X ;  /* 0x0000000000047919 */ /* 0x000e220000002100 */
[----:B------:R-:W-:Y:S01]  /*0030*/  ELECT P0, URZ, PT ;  /* 0x00000000003f782f */ /* 0x000fe20003800000 */
[----:B------:R-:W-:Y:S01]  /*0040*/  BSSY B0, `(.L_x_0) ;  /* 0x000000f000007945 */ /* 0x000fe20003800000 */
[--C-:B0-----:R-:W-:Y:S02]  /*0050*/  SHF.R.U32.HI R0, RZ, 0x5, R4.reuse ;  /* 0x00000005ff007819 */ /* 0x101fe40000011604 */
[----:B------:R-:W-:-:S03]  /*0060*/  SHF.R.U32.HI R7, RZ, 0x7, R4 ;  /* 0x00000007ff077819 */ /* 0x000fc60000011604 */
[----:B------:R-:W0:Y:S04]  /*0070*/  SHFL.IDX PT, R2, R0, RZ, 0x1f ;  /* 0x00001fff00027589 */ /* 0x000e2800000e0000 */
[----:B------:R1:W2:Y:S01]  /*0080*/  SHFL.IDX PT, R10, R7, RZ, 0x1f ;  /* 0x00001fff070a7589 */ /* 0x0002a200000e0000 */
[----:B0-----:R-:W-:-:S13]  /*0090*/  ISETP.NE.OR P0, PT, R2, RZ, !P0 ;  /* 0x000000ff0200720c */ /* 0x001fda0004705670 */
[----:B-12---:R-:W-:Y:S05]  /*00a0*/  @P0 BRA `(.L_x_1) ;  /* 0x0000000000200947 */ /* 0x006fea0003800000 */
[----:B------:R-:W-:Y:S02]  /*00b0*/  ULDC.64 UR4, c[0x0][0x198] ;  /* 0x0000660000047ab9 */ /* 0x000fe40000000a00 */
[----:B------:R-:W-:Y:S02]  /*00c0*/  UIADD3 UR6, UP0, UR4, 0xf0, URZ ;  /* 0x000000f004067890 */ /* 0x000fe4000ff1e03f */
[----:B------:R-:W-:Y:S02]  /*00d0*/  UIADD3 UR4, UP1, UR4, 0x1f0, URZ ;  /* 0x000001f004047890 */ /* 0x000fe4000ff3e03f */
[----:B------:R-:W-:Y:S02]  /*00e0*/  UIADD3.X UR7, URZ, UR5, URZ, UP0, !UPT ;  /* 0x000000053f077290 */ /* 0x000fe400087fe43f */
[----:B------:R-:W-:-:S07]  /*00f0*/  UIADD3.X UR5, URZ, UR5, URZ, UP1, !UPT ;  /* 0x000000053f057290 */ /* 0x000fce0008ffe43f */
[----:B------:R0:W-:Y:S02]  /*0100*/  UTMACCTL.PF [UR6] ;  /* 0x00000000060079b9 */ /* 0x0001e40008040000 */
[----:B------:R0:W-:Y:S02]  /*0110*/  UTMACCTL.PF [UR4] ;  /* 0x00000000040079b9 */ /* 0x0001e40008040000 */
[----:B0-----:R-:W-:Y:S01]  /*0120*/  NOP ;  /* 0x0000000000007918 */ /* 0x001fe20000000000 */
.L_x_1:
[----:B------:R-:W-:Y:S05]  /*0130*/  BSYNC B0 ;  /* 0x0000000000007941 */ /* 0x000fea0003800000 */
.L_x_0:
[----:B------:R-:W0:Y:S02]  /*0140*/  SHFL.IDX PT, R9, R0, RZ, 0x1f ;  /* 0x00001fff00097589 */ /* 0x000e2400000e0000 */
[----:B0-----:R-:W-:-:S13]  /*0150*/  ISETP.NE.AND P0, PT, R9, RZ, PT ;  /* 0x000000ff0900720c */ /* 0x001fda0003f05270 */
[----:B------:R-:W-:Y:S05]  /*0160*/  @P0 BRA `(.L_x_2) ;  /* 0x0000000000500947 */ /* 0x000fea0003800000 */
[----:B------:R-:W0:Y:S01]  /*0170*/  S2UR UR8, SR_CgaCtaId ;  /* 0x00000000000879c3 */ /* 0x000e220000008800 */
[----:B------:R-:W-:Y:S01]  /*0180*/  UMOV UR4, 0x400 ;  /* 0x0000040000047882 */ /* 0x000fe20000000000 */
[----:B------:R-:W-:Y:S01]  /*0190*/  UMOV UR5, 0x1 ;  /* 0x0000000100057882 */ /* 0x000fe20000000000 */
[----:B------:R-:W-:Y:S01]  /*01a0*/  UMOV UR6, 0x2 ;  /* 0x0000000200067882 */ /* 0x000fe20000000000 */
[----:B------:R-:W-:Y:S01]  /*01b0*/  ELECT P0, URZ, PT ;  /* 0x00000000003f782f */ /* 0x000fe20003800000 */
[----:B------:R-:W-:-:S04]  /*01c0*/  UIADD3 UR6, -UR6, 0x100000, URZ ;  /* 0x0010000006067890 */ /* 0x000fc8000fffe13f */
[----:B------:R-:W-:Y:S02]  /*01d0*/  USHF.L.U32 UR7, UR6, 0xb, URZ ;  /* 0x0000000b06077899 */ /* 0x000fe4000800063f */
[----:B------:R-:W-:Y:S02]  /*01e0*/  USHF.L.U32 UR6, UR6, 0x1, URZ ;  /* 0x0000000106067899 */ /* 0x000fe4000800063f */
[----:B0-----:R-:W-:Y:S02]  /*01f0*/  ULEA UR8, UR8, UR4, 0x18 ;  /* 0x0000000408087291 */ /* 0x001fe4000f8ec03f */
[----:B------:R-:W-:-:S04]  /*0200*/  UIADD3 UR4, -UR5, 0x100000, URZ ;  /* 0x0010000005047890 */ /* 0x000fc8000fffe13f */
[----:B------:R-:W-:Y:S02]  /*0210*/  USHF.L.U32 UR5, UR4, 0xb, URZ ;  /* 0x0000000b04057899 */ /* 0x000fe4000800063f */
[----:B------:R-:W-:Y:S01]  /*0220*/  USHF.L.U32 UR4, UR4, 0x1, URZ ;  /* 0x0000000104047899 */ /* 0x000fe2000800063f */
[----:B------:R-:W0:Y:S11]  /*0230*/  FENCE.VIEW.ASYNC.S ;  /* 0x00000000000073c6 */ /* 0x000e360000000000 */
[----:B0-----:R0:W1:Y:S01]  /*0240*/  SYNCS.EXCH.64 URZ, [UR8], UR4 ;  /* 0x00000004083f75b2 */ /* 0x0010620008000100 */
[----:B------:R0:W2:Y:S01]  /*0250*/  SYNCS.EXCH.64 URZ, [UR8+0x18], UR6 ;  /* 0x00001806083f75b2 */ /* 0x0000a20008000100 */
[----:B------:R0:W3:Y:S01]  /*0260*/  SYNCS.EXCH.64 URZ, [UR8+0x8], UR4 ;  /* 0x00000804083f75b2 */ /* 0x0000e20008000100 */
[----:B------:R0:W4:Y:S01]  /*0270*/  SYNCS.EXCH.64 URZ, [UR8+0x20], UR6 ;  /* 0x00002006083f75b2 */ /* 0x0001220008000100 */
[----:B------:R0:W0:Y:S01]  /*0280*/  SYNCS.EXCH.64 URZ, [UR8+0x10], UR4 ;  /* 0x00001004083f75b2 */ /* 0x0000220008000100 */
[----:B------:R0:W0:Y:S01]  /*0290*/  SYNCS.EXCH.64 URZ, [UR8+0x28], UR6 ;  /* 0x00002806083f75b2 */ /* 0x0000220008000100 */
[----:B------:R-:W-:Y:S01]  /*02a0*/  NOP ;  /* 0x0000000000007918 */ /* 0x000fe20000000000 */
.L_x_2:
[----:B------:R-:W5:Y:S01]  /*02b0*/  SHFL.IDX PT, R12, R0, RZ, 0x1f ;  /* 0x00001fff000c7589 */ /* 0x000f6200000e0000 */
[----:B------:R-:W1:Y:S01]  /*02c0*/  S2UR UR12, SR_CTAID.X ;  /* 0x00000000000c79c3 */ /* 0x000e620000002500 */
[----:B------:R-:W-:Y:S02]  /*02d0*/  SHF.R.S32.HI R3, RZ, 0x1f, R4 ;  /* 0x0000001fff037819 */ /* 0x000fe40000011404 */
[----:B------:R-:W-:Y:S01]  /*02e0*/  ELECT P0, URZ, PT ;  /* 0x00000000003f782f */ /* 0x000fe20003800000 */
[----:B------:R-:W2:Y:S01]  /*02f0*/  SHFL.IDX PT, R11, R0, RZ, 0x1f ;  /* 0x00001fff000b7589 */ /* 0x000ea200000e0000 */
[----:B0-----:R-:W-:Y:S01]  /*0300*/  ULDC UR4, c[0x0][0x150] ;  /* 0x0000540000047ab9 */ /* 0x001fe20000000800 */
[----:B------:R-:W-:Y:S02]  /*0310*/  LEA.HI R3, R3, R4, RZ, 0x7 ;  /* 0x0000000403037211 */ /* 0x000fe400078f38ff */
[----:B------:R-:W-:Y:S01]  /*0320*/  ELECT P1, URZ, PT ;  /* 0x00000000003f782f */ /* 0x000fe20003820000 */
[----:B------:R-:W0:Y:S01]  /*0330*/  S2R R6, SR_CTAID.Y ;  /* 0x0000000000067919 */ /* 0x000e220000002600 */
[----:B------:R-:W3:Y:S01]  /*0340*/  LDC R14, c[0x0][0x144] ;  /* 0x00005100ff0e7b82 */ /* 0x000ee20000000800 */
[----:B------:R-:W-:Y:S01]  /*0350*/  LOP3.LUT R3, R3, 0xffffff80, RZ, 0xc0, !PT ;  /* 0xffffff8003037812 */ /* 0x000fe200078ec0ff */
[----:B------:R-:W-:Y:S01]  /*0360*/  UMOV UR11, 0x80 ;  /* 0x00000080000b7882 */ /* 0x000fe20000000000 */
[----:B------:R-:W4:Y:S01]  /*0370*/  SHFL.IDX PT, R16, R7, RZ, 0x1f ;  /* 0x00001fff07107589 */ /* 0x000f2200000e0000 */
[----:B------:R-:W-:Y:S01]  /*0380*/  NOP ;  /* 0x0000000000007918 */ /* 0x000fe20000000000 */
[----:B------:R-:W-:Y:S01]  /*0390*/  NOP ;  /* 0x0000000000007918 */ /* 0x000fe20000000000 */
[----:B------:R-:W-:Y:S01]  /*03a0*/  IMAD.IADD R5, R4, 0x1, -R3 ;  /* 0x0000000104057824 */ /* 0x000fe200078e0a03 */
[C---:B------:R-:W-:Y:S01]  /*03b0*/  ISETP.NE.AND P4, PT, R10.reuse, RZ, PT ;  /* 0x000000ff0a00720c */ /* 0x040fe20003f85270 */
[----:B------:R-:W4:Y:S01]  /*03c0*/  LDC R15, c[0x0][0x140] ;  /* 0x00005000ff0f7b82 */ /* 0x000f220000000800 */
[----:B------:R-:W-:-:S02]  /*03d0*/  VIADD R36, R10, 0xffffffff ;  /* 0xffffffff0a247836 */ /* 0x000fc40000000000 */
[----:B------:R-:W-:Y:S01]  /*03e0*/  SHF.R.S32.HI R8, RZ, 0x1f, R5 ;  /* 0x0000001fff087819 */ /* 0x000fe20000011405 */
[----:B------:R-:W-:Y:S02]  /*03f0*/  IMAD.MOV.U32 R89, RZ, RZ, 0x1 ;  /* 0x00000001ff597424 */ /* 0x000fe400078e00ff */
[----:B------:R-:W-:Y:S02]  /*0400*/  ISETP.GE.U32.AND P6, PT, R36, 0x2, PT ;  /* 0x000000022400780c */ /* 0x000fe40003fc6070 */
[----:B-----5:R-:W-:Y:S01]  /*0410*/  ISETP.NE.OR P0, PT, R12, RZ, !P0 ;  /* 0x000000ff0c00720c */ /* 0x020fe20004705670 */
[----:B------:R-:W5:Y:S01]  /*0420*/  LDC R25, c[0x0][0x148] ;  /* 0x00005200ff197b82 */ /* 0x000f620000000800 */
[----:B-1----:R-:W-:Y:S02]  /*0430*/  I2FP.F32.U32 R12, UR12 ;  /* 0x0000000c000c7c45 */ /* 0x002fe40008201000 */
[----:B------:R-:W-:Y:S02]  /*0440*/  LEA.HI R3, R8, R5, RZ, 0x3 ;  /* 0x0000000508037211 */ /* 0x000fe400078f18ff */
[----:B--2---:R-:W-:Y:S01]  /*0450*/  ISETP.NE.OR P1, PT, R11, RZ, !P1 ;  /* 0x000000ff0b00720c */ /* 0x004fe20004f25670 */
[----:B------:R-:W-:Y:S01]  /*0460*/  FMUL R13, R12, UR4 ;  /* 0x000000040c0d7c20 */ /* 0x000fe20008400000 */
[--C-:B------:R-:W-:Y:S01]  /*0470*/  SHF.R.S32.HI R0, RZ, 0x3, R3.reuse ;  /* 0x00000003ff007819 */ /* 0x100fe20000011403 */
[----:B------:R-:W-:Y:S01]  /*0480*/  ULDC UR4, c[0x0][0x154] ;  /* 0x0000550000047ab9 */ /* 0x000fe20000000800 */
[----:B------:R-:W-:-:S02]  /*0490*/  SHF.R.S32.HI R3, RZ, 0x1f, R3 ;  /* 0x0000001fff037819 */ /* 0x000fc40000011403 */
[----:B------:R-:W-:Y:S01]  /*04a0*/  SHF.R.S32.HI R12, RZ, 0x1f, R9 ;  /* 0x0000001fff0c7819 */ /* 0x000fe20000011409 */
[----:B------:R-:W1:Y:S01]  /*04b0*/  F2I.U32.TRUNC.NTZ R13, R13 ;  /* 0x0000000d000d7305 */ /* 0x000e62000020f000 */
[----:B------:R-:W-:Y:S01]  /*04c0*/  LEA.HI R11, R3, R0, RZ, 0x2 ;  /* 0x00000000030b7211 */ /* 0x000fe200078f10ff */
[----:B------:R-:W-:Y:S01]  /*04d0*/  VOTEU.ALL UP1, P0 ;  /* 0x00000000003f7886 */ /* 0x000fe20000020000 */
[----:B------:R-:W-:Y:S01]  /*04e0*/  LEA.HI R12, R12, R9, RZ, 0x2 ;  /* 0x000000090c0c7211 */ /* 0x000fe200078f10ff */
[----:B------:R-:W-:Y:S01]  /*04f0*/  VOTEU.ALL UP0, P0 ;  /* 0x00000000003f7886 */ /* 0x000fe20000000000 */
[----:B------:R-:W-:Y:S01]  /*0500*/  SHF.R.S32.HI R3, RZ, 0x1f, R2 ;  /* 0x0000001fff037819 */ /* 0x000fe20000011402 */
[----:B------:R-:W-:Y:S01]  /*0510*/  VOTEU.ALL UP2, P1 ;  /* 0x00000000003f7886 */ /* 0x000fe20000840000 */
[----:B------:R-:W-:Y:S01]  /*0520*/  LOP3.LUT R11, R11, 0xfffffffc, RZ, 0xc0, !PT ;  /* 0xfffffffc0b0b7812 */ /* 0x000fe200078ec0ff */
[----:B------:R-:W2:Y:S01]  /*0530*/  @!UP1 S2UR UR7, SR_CgaCtaId ;  /* 0x00000000000799c3 */ /* 0x000ea20000008800 */
[----:B------:R-:W-:Y:S01]  /*0540*/  LOP3.LUT R12, R12, 0x3ffffffc, RZ, 0xc0, !PT ;  /* 0x3ffffffc0c0c7812 */ /* 0x000fe200078ec0ff */
[----:B------:R-:W-:Y:S01]  /*0550*/  @!UP1 UMOV UR6, 0x400 ;  /* 0x0000040000069882 */ /* 0x000fe20000000000 */
[----:B------:R-:W-:Y:S01]  /*0560*/  LEA.HI R3, R3, R2, RZ, 0x2 ;  /* 0x0000000203037211 */ /* 0x000fe200078f10ff */
[----:B------:R-:W-:Y:S01]  /*0570*/  IMAD.IADD R11, R0, 0x1, -R11 ;  /* 0x00000001000b7824 */ /* 0x000fe200078e0a0b */
[----:B------:R-:W-:Y:S01]  /*0580*/  @!UP2 UMOV UR9, 0x400 ;  /* 0x000004000009a882 */ /* 0x000fe20000000000 */
[----:B------:R-:W-:Y:S01]  /*0590*/  IMAD.IADD R12, R9, 0x1, -R12 ;  /* 0x00000001090c7824 */ /* 0x000fe200078e0a0c */
[----:B------:R-:W-:Y:S01]  /*05a0*/  LOP3.LUT R3, R3, 0xfffffffc, RZ, 0xc0, !PT ;  /* 0xfffffffc03037812 */ /* 0x000fe200078ec0ff */
[----:B------:R-:W5:Y:S01]  /*05b0*/  @!UP2 S2UR UR10, SR_CgaCtaId ;  /* 0x00000000000aa9c3 */ /* 0x000f620000008800 */
[----:B-1----:R-:W-:Y:S01]  /*05c0*/  IMAD.MOV R13, RZ, RZ, -R13 ;  /* 0x000000ffff0d7224 */ /* 0x002fe200078e0a0d */
[----:B------:R-:W-:Y:S01]  /*05d0*/  VOTEU.ALL UP3, P1 ;  /* 0x00000000003f7886 */ /* 0x000fe20000860000 */
[----:B------:R-:W-:Y:S01]  /*05e0*/  IMAD R11, R12, 0x4, R11 ;  /* 0x000000040c0b7824 */ /* 0x000fe200078e020b */
[----:B------:R-:W-:Y:S01]  /*05f0*/  VOTEU.ALL UP4, P1 ;  /* 0x00000000003f7886 */ /* 0x000fe20000880000 */
[----:B------:R-:W-:Y:S01]  /*0600*/  IMAD.IADD R9, R2, 0x1, -R3 ;  /* 0x0000000102097824 */ /* 0x000fe200078e0a03 */
[----:B0-----:R-:W-:Y:S01]  /*0610*/  I2FP.F32.U32 R2, R6 ;  /* 0x0000000600027245 */ /* 0x001fe20000201000 */
[----:B---3--:R-:W-:Y:S01]  /*0620*/  IMAD R21, R14, R13, UR12 ;  /* 0x0000000c0e157e24 */ /* 0x008fe2000f8e020d */
[C---:B------:R-:W-:Y:S01]  /*0630*/  LEA.HI R0, R11.reuse, R11, RZ, 0x1 ;  /* 0x0000000b0b007211 */ /* 0x040fe200078f08ff */
[C---:B------:R-:W-:Y:S01]  /*0640*/  IMAD.SHL.U32 R88, R11.reuse, 0x4, RZ ;  /* 0x000000040b587824 */ /* 0x040fe200078e00ff */
[----:B------:R-:W-:Y:S01]  /*0650*/  VOTEU.ALL UP5, P1 ;  /* 0x00000000003f7886 */ /* 0x000fe200008a0000 */
[----:B------:R-:W-:Y:S01]  /*0660*/  FMUL R2, R2, UR4 ;  /* 0x0000000402027c20 */ /* 0x000fe20008400000 */
[----:B------:R-:W-:Y:S01]  /*0670*/  LOP3.LUT R0, R0, 0xfffffffe, RZ, 0xc0, !PT ;  /* 0xfffffffe00007812 */ /* 0x000fe200078ec0ff */
[----:B------:R-:W-:Y:S01]  /*0680*/  UMOV UR4, 0x20 ;  /* 0x0000002000047882 */ /* 0x000fe20000000000 */
[----:B------:R-:W-:Y:S01]  /*0690*/  LOP3.LUT R88, R11, 0xc, R88, 0x78, !PT ;  /* 0x0000000c0b587812 */ /* 0x000fe200078e7858 */
[----:B------:R-:W-:-:S04]  /*06a0*/  @!UP1 UIADD3 UR4, -UR4, 0x100000, URZ ;  /* 0x0010000004049890 */ /* 0x000fc8000fffe13f */
[----:B------:R-:W-:Y:S02]  /*06b0*/  @!UP1 USHF.L.U32 UR5, UR4, 0xb, URZ ;  /* 0x0000000b04059899 */ /* 0x000fe4000800063f */
[----:B------:R-:W-:Y:S01]  /*06c0*/  @!UP1 USHF.L.U32 UR4, UR4, 0x1, URZ ;  /* 0x0000000104049899 */ /* 0x000fe2000800063f */
[----:B----4-:R-:W-:Y:S01]  /*06d0*/  ISETP.EQ.U32.AND P2, PT, R15, 0x1, PT ;  /* 0x000000010f00780c */ /* 0x010fe20003f42070 */
[----:B------:R-:W-:Y:S01]  /*06e0*/  IMAD.IADD R0, R11, 0x1, -R0 ;  /* 0x000000010b007824 */ /* 0x000fe200078e0a00 */
[----:B------:R-:W0:Y:S01]  /*06f0*/  F2I.U32.TRUNC.NTZ R2, R2 ;  /* 0x0000000200027305 */ /* 0x000e22000020f000 */
[----:B--2---:R-:W-:Y:S01]  /*0700*/  @!UP1 ULEA UR8, UR7, UR6, 0x18 ;  /* 0x0000000607089291 */ /* 0x004fe2000f8ec03f */
[----:B------:R-:W-:Y:S01]  /*0710*/  R2UR UR43, R16 ;  /* 0x00000000102b72ca */ /* 0x000fe200000e0000 */
[----:B------:R-:W-:-:S04]  /*0720*/  @!UP2 UIADD3 UR6, -UR11, 0x100000, URZ ;  /* 0x001000000b06a890 */ /* 0x000fc8000fffe13f */
[----:B------:R-:W-:Y:S02]  /*0730*/  @!UP2 USHF.L.U32 UR7, UR6, 0xb, URZ ;  /* 0x0000000b0607a899 */ /* 0x000fe4000800063f */
[----:B------:R-:W-:Y:S01]  /*0740*/  @!UP2 USHF.L.U32 UR6, UR6, 0x1, URZ ;  /* 0x000000010606a899 */ /* 0x000fe2000800063f */
[----:B------:R-:W-:Y:S01]  /*0750*/  ISETP.NE.AND P3, PT, R0, R21, PT ;  /* 0x000000150000720c */ /* 0x000fe20003f65270 */
[----:B------:R-:W-:Y:S01]  /*0760*/  VOTEU.ALL UP1, P0 ;  /* 0x00000000003f7886 */ /* 0x000fe20000020000 */
[----:B-----5:R-:W-:Y:S01]  /*0770*/  @!UP2 ULEA UR9, UR10, UR9, 0x18 ;  /* 0x000000090a09a291 */ /* 0x020fe2000f8ec03f */
[----:B------:R-:W-:Y:S01]  /*0780*/  LOP3.LUT P0, RZ, R5, 0x7, RZ, 0xc0, !PT ;  /* 0x0000000705ff7812 */ /* 0x000fe2000780c0ff */
[----:B------:R-:W-:Y:S01]  /*0790*/  VOTEU.ALL UP2, P1 ;  /* 0x00000000003f7886 */ /* 0x000fe20000840000 */
[----:B------:R-:W-:Y:S02]  /*07a0*/  ISETP.NE.AND P1, PT, R9, 0x3, PT ;  /* 0x000000030900780c */ /* 0x000fe40003f25270 */
[----:B------:R-:W-:-:S02]  /*07b0*/  ISETP.LT.U32.AND P0, PT, R88, 0x2, !P0 ;  /* 0x000000025800780c */ /* 0x000fc40004701070 */
[----:B------:R-:W-:Y:S01]  /*07c0*/  ISETP.EQ.OR P1, PT, R9, RZ, !P1 ;  /* 0x000000ff0900720c */ /* 0x000fe20004f22670 */
[----:B------:R-:W1:Y:S02]  /*07d0*/  FENCE.VIEW.ASYNC.S ;  /* 0x00000000000073c6 */ /* 0x000e640000000000 */
[----:B-1----:R1:W2:Y:S01]  /*07e0*/  @!UP0 SYNCS.EXCH.64 URZ, [UR8+0x60], UR4 ;  /* 0x00006004083f85b2 */ /* 0x0022a20008000100 */
[----:B0-----:R-:W-:Y:S01]  /*07f0*/  IMAD.MOV R20, RZ, RZ, -R2 ;  /* 0x000000ffff147224 */ /* 0x001fe200078e0a02 */
[----:B------:R-:W-:-:S03]  /*0800*/  @P3 LEA.HI R0, R88, R88, RZ, 0x1 ;  /* 0x0000005858003211 */ /* 0x000fc600078f08ff */
[----:B------:R-:W-:Y:S01]  /*0810*/  IMAD R3, R25, R20, R6 ;  /* 0x0000001419037224 */ /* 0x000fe200078e0206 */
[----:B------:R-:W-:Y:S02]  /*0820*/  ISETP.EQ.AND P1, PT, R10, RZ, P1 ;  /* 0x000000ff0a00720c */ /* 0x000fe40000f22270 */
[----:B------:R-:W-:Y:S02]  /*0830*/  @P3 SHF.R.S32.HI R0, RZ, 0x1, R0 ;  /* 0x00000001ff003819 */ /* 0x000fe40000011400 */
[----:B------:R-:W-:Y:S02]  /*0840*/  SEL R23, RZ, 0x1, !P1 ;  /* 0x00000001ff177807 */ /* 0x000fe40004800000 */
[----:B------:R-:W-:Y:S02]  /*0850*/  @P3 ISETP.NE.AND P5, PT, R0, R3, PT ;  /* 0x000000030000320c */ /* 0x000fe40003fa5270 */
[----:B------:R-:W-:Y:S01]  /*0860*/  SEL R0, RZ, 0x1, !P0 ;  /* 0x00000001ff007807 */ /* 0x000fe20004000000 */
[----:B------:R1:W0:Y:S01]  /*0870*/  @!UP1 SYNCS.EXCH.64 URZ, [UR8+0x68], UR4 ;  /* 0x00006804083f95b2 */ /* 0x0002220008000100 */
[----:B------:R-:W-:Y:S01]  /*0880*/  NOP ;  /* 0x0000000000007918 */ /* 0x000fe20000000000 */
[----:B------:R-:W-:-:S02]  /*0890*/  @P3 SEL R89, RZ, 0x1, P5 ;  /* 0x00000001ff593807 */ /* 0x000fc40002800000 */
[----:B------:R-:W-:Y:S02]  /*08a0*/  SEL R23, R23, 0x2, P6 ;  /* 0x0000000217177807 */ /* 0x000fe40003000000 */
[----:B------:R-:W-:Y:S01]  /*08b0*/  LOP3.LUT R89, R89, R0, RZ, 0xc0, !PT ;  /* 0x0000000059597212 */ /* 0x000fe200078ec0ff */
[----:B------:R1:W3:Y:S01]  /*08c0*/  @!UP2 SYNCS.EXCH.64 URZ, [UR9+0x40], UR6 ;  /* 0x00004006093fa5b2 */ /* 0x0002e20008000100 */
[----:B------:R1:W4:Y:S01]  /*08d0*/  @!UP3 SYNCS.EXCH.64 URZ, [UR9+0x48], UR6 ;  /* 0x00004806093fb5b2 */ /* 0x0003220008000100 */
[----:B------:R1:W0:Y:S01]  /*08e0*/  @!UP4 SYNCS.EXCH.64 URZ, [UR9+0x50], UR6 ;  /* 0x00005006093fc5b2 */ /* 0x0002220008000100 */
[----:B------:R1:W0:Y:S01]  /*08f0*/  @!UP5 SYNCS.EXCH.64 URZ, [UR9+0x58], UR6 ;  /* 0x00005806093fd5b2 */ /* 0x0002220008000100 */
[----:B------:R-:W-:Y:S01]  /*0900*/  NOP ;  /* 0x0000000000007918 */ /* 0x000fe20000000000 */
[----:B-12---:R-:W-:Y:S05]  /*0910*/  @!P2 BRA `(.L_x_3) ;  /* 0x000000000008a947 */ /* 0x006fea0003800000 */
[----:B0--34-:R-:W-:Y:S01]  /*0920*/  UCGABAR_ARV ;  /* 0x00000000000079c7 */ /* 0x019fe20008000000 */
[----:B------:R-:W-:Y:S05]  /*0930*/  BRA `(.L_x_4) ;  /* 0x0000000000047947 */ /* 0x000fea0003800000 */
.L_x_3:
[----:B0--34-:R-:W-:Y:S01]  /*0940*/  NOP ;  /* 0x0000000000007918 */ /* 0x019fe20000000000 */
.L_x_4:
[----:B------:R-:W-:Y:S01]  /*0950*/  ULDC.64 UR4, c[0x0][0x598] ;  /* 0x0001660000047ab9 */ /* 0x000fe20000000a00 */
[----:B------:R-:W-:Y:S01]  /*0960*/  ULDC.64 UR46, c[0x0][0x208] ;  /* 0x00008200002e7ab9 */ /* 0x000fe20000000a00 */
[----:B------:R-:W-:-:S04]  /*0970*/  ISETP.NE.U32.AND P0, PT, RZ, UR4, PT ;  /* 0x00000004ff007c0c */ /* 0x000fc8000bf05070 */
[----:B------:R-:W-:-:S13]  /*0980*/  ISETP.NE.AND.EX P0, PT, RZ, UR5, PT, P0 ;  /* 0x00000005ff007c0c */ /* 0x000fda000bf05300 */
[----:B------:R-:W-:Y:S05]  /*0990*/  @!P0 BRA `(.L_x_5) ;  /* 0x00000000001c8947 */ /* 0x000fea0003800000 */
[----:B------:R-:W0:Y:S02]  /*09a0*/  LDC.64 R2, c[0x0][0x598] ;  /* 0x00016600ff027b82 */ /* 0x000e240000000a00 */
[----:B0-----:R-:W2:Y:S02]  /*09b0*/  LDG.E.64 R2, desc[UR46][R2.64] ;  /* 0x0000002e02027981 */ /* 0x001ea4000c1e1b00 */
[----:B--2---:R-:W-:-:S04]  /*09c0*/  ISETP.NE.U32.AND P0, PT, R2, RZ, PT ;  /* 0x000000ff0200720c */ /* 0x004fc80003f05070 */
[----:B------:R-:W-:-:S13]  /*09d0*/  ISETP.NE.AND.EX P0, PT, R3, RZ, PT, P0 ;  /* 0x000000ff0300720c */ /* 0x000fda0003f05300 */
[----:B------:R-:W-:Y:S05]  /*09e0*/  @!P0 BRA `(.L_x_5) ;  /* 0x0000000000088947 */ /* 0x000fea0003800000 */
[----:B------:R0:W5:Y:S01]  /*09f0*/  LD.E R90, desc[UR46][R2.64] ;  /* 0x0000002e025a7980 */ /* 0x000162000c101900 */
[----:B------:R-:W-:Y:S05]  /*0a00*/  BRA `(.L_x_6) ;  /* 0x0000000000247947 */ /* 0x000fea0003800000 */
.L_x_5:
[----:B------:R-:W-:Y:S02]  /*0a10*/  ULDC.64 UR4, c[0x0][0x588] ;  /* 0x0001620000047ab9 */ /* 0x000fe40000000a00 */
[----:B------:R-:W-:-:S04]  /*0a20*/  ISETP.NE.U32.AND P0, PT, RZ, UR4, PT ;  /* 0x00000004ff007c0c */ /* 0x000fc8000bf05070 */
[----:B------:R-:W-:-:S13]  /*0a30*/  ISETP.NE.AND.EX P0, PT, RZ, UR5, PT, P0 ;  /* 0x00000005ff007c0c */ /* 0x000fda000bf05300 */
[----:B------:R-:W-:Y:S05]  /*0a40*/  @!P0 BRA `(.L_x_7) ;  /* 0x00000000000c8947 */ /* 0x000fea0003800000 */
[----:B------:R-:W0:Y:S02]  /*0a50*/  LDC.64 R90, c[0x0][0x588] ;  /* 0x00016200ff5a7b82 */ /* 0x000e240000000a00 */
[----:B0-----:R1:W5:Y:S01]  /*0a60*/  LDG.E R90, desc[UR46][R90.64] ;  /* 0x0000002e5a5a7981 */ /* 0x001362000c1e1900 */
[----:B------:R-:W-:Y:S05]  /*0a70*/  BRA `(.L_x_6) ;  /* 0x0000000000087947 */ /* 0x000fea0003800000 */
.L_x_7:
[----:B------:R-:W-:Y:S02]  /*0a80*/  ULDC UR4, c[0x0][0x580] ;  /* 0x0001600000047ab9 */ /* 0x000fe40000000800 */
[----:B------:R-:W-:-:S07]  /*0a90*/  IMAD.U32 R90, RZ, RZ, UR4 ;  /* 0x00000004ff5a7e24 */ /* 0x000fce000f8e00ff */
.L_x_6:
[----:B------:R-:W-:Y:S02]  /*0aa0*/  ULDC.64 UR4, c[0x0][0x5a0] ;  /* 0x0001680000047ab9 */ /* 0x000fe40000000a00 */
[----:B------:R-:W-:-:S04]  /*0ab0*/  ISETP.NE.U32.AND P0, PT, RZ, UR4, PT ;  /* 0x00000004ff007c0c */ /* 0x000fc8000bf05070 */
[----:B------:R-:W-:-:S13]  /*0ac0*/  ISETP.NE.AND.EX P0, PT, RZ, UR5, PT, P0 ;  /* 0x00000005ff007c0c */ /* 0x000fda000bf05300 */
[----:B------:R-:W-:Y:S05]  /*0ad0*/  @!P0 BRA `(.L_x_8) ;  /* 0x00000000001c8947 */ /* 0x000fea0003800000 */
[----:B0-----:R-:W0:Y:S02]  /*0ae0*/  LDC.64 R2, c[0x0][0x5a0] ;  /* 0x00016800ff027b82 */ /* 0x001e240000000a00 */
[----:B0-----:R-:W2:Y:S02]  /*0af0*/  LDG.E.64 R2, desc[UR46][R2.64] ;  /* 0x0000002e02027981 */ /* 0x001ea4000c1e1b00 */
[----:B--2---:R-:W-:-:S04]  /*0b00*/  ISETP.NE.U32.AND P0, PT, R2, RZ, PT ;  /* 0x000000ff0200720c */ /* 0x004fc80003f05070 */
[----:B------:R-:W-:-:S13]  /*0b10*/  ISETP.NE.AND.EX P0, PT, R3, RZ, PT, P0 ;  /* 0x000000ff0300720c */ /* 0x000fda0003f05300 */
[----:B------:R-:W-:Y:S05]  /*0b20*/  @!P0 BRA `(.L_x_8) ;  /* 0x0000000000088947 */ /* 0x000fea0003800000 */
[----:B-1----:R0:W5:Y:S01]  /*0b30*/  LD.E R91, desc[UR46][R2.64] ;  /* 0x0000002e025b7980 */ /* 0x002162000c101900 */
[----:B------:R-:W-:Y:S05]  /*0b40*/  BRA `(.L_x_9) ;  /* 0x0000000000247947 */ /* 0x000fea0003800000 */
.L_x_8:
[----:B------:R-:W-:Y:S02]  /*0b50*/  ULDC.64 UR4, c[0x0][0x590] ;  /* 0x0001640000047ab9 */ /* 0x000fe40000000a00 */
[----:B------:R-:W-:-:S04]  /*0b60*/  ISETP.NE.U32.AND P0, PT, RZ, UR4, PT ;  /* 0x00000004ff007c0c */ /* 0x000fc8000bf05070 */
[----:B------:R-:W-:-:S13]  /*0b70*/  ISETP.NE.AND.EX P0, PT, RZ, UR5, PT, P0 ;  /* 0x00000005ff007c0c */ /* 0x000fda000bf05300 */
[----:B------:R-:W-:Y:S05]  /*0b80*/  @!P0 BRA `(.L_x_10) ;  /* 0x00000000000c8947 */ /* 0x000fea0003800000 */
[----:B0-----:R-:W1:Y:S02]  /*0b90*/  LDC.64 R2, c[0x0][0x590] ;  /* 0x00016400ff027b82 */ /* 0x001e640000000a00 */
[----:B-1----:R1:W5:Y:S01]  /*0ba0*/  LDG.E R91, desc[UR46][R2.64] ;  /* 0x0000002e025b7981 */ /* 0x002362000c1e1900 */
[----:B------:R-:W-:Y:S05]  /*0bb0*/  BRA `(.L_x_9) ;  /* 0x0000000000087947 */ /* 0x000fea0003800000 */
.L_x_10:
[----:B------:R-:W-:Y:S02]  /*0bc0*/  ULDC UR4, c[0x0][0x584] ;  /* 0x0001610000047ab9 */ /* 0x000fe40000000800 */
[----:B-1----:R-:W-:-:S07]  /*0bd0*/  IMAD.U32 R91, RZ, RZ, UR4 ;  /* 0x00000004ff5b7e24 */ /* 0x002fce000f8e00ff */
.L_x_9:
[----:B01----:R-:W0:Y:S01]  /*0be0*/  LDC R2, c[0x0][0x65c] ;  /* 0x00019700ff027b82 */ /* 0x003e220000000800 */
[----:B------:R-:W-:Y:S01]  /*0bf0*/  ULDC UR6, c[0x0][0x28c] ;  /* 0x0000a30000067ab9 */ /* 0x000fe20000000800 */
[----:B------:R-:W-:Y:S01]  /*0c00*/  ISETP.NE.AND P0, PT, R10, 0x2, PT ;  /* 0x000000020a00780c */ /* 0x000fe20003f05270 */
[----:B------:R-:W-:Y:S01]  /*0c10*/  UIADD3 UR6, UR6, 0x7f, URZ ;  /* 0x0000007f06067890 */ /* 0x000fe2000fffe03f */
[----:B------:R-:W-:Y:S01]  /*0c20*/  IMAD.U32 R10, RZ, RZ, UR12 ;  /* 0x0000000cff0a7e24 */ /* 0x000fe2000f8e00ff */
[----:B------:R-:W-:Y:S01]  /*0c30*/  UMOV UR36, URZ ;  /* 0x0000003f00247c82 */ /* 0x000fe20008000000 */
[----:B------:R-:W-:Y:S01]  /*0c40*/  UMOV UR38, URZ ;  /* 0x0000003f00267c82 */ /* 0x000fe20008000000 */
[----:B------:R-:W-:Y:S01]  /*0c50*/  USHF.R.S32.HI UR7, URZ, 0x1f, UR6 ;  /* 0x0000001f3f077899 */ /* 0x000fe20008011406 */
[----:B------:R-:W-:-:S03]  /*0c60*/  ULDC.64 UR8, c[0x0][0x650] ;  /* 0x0001940000087ab9 */ /* 0x000fc60000000a00 */
[----:B------:R-:W-:-:S04]  /*0c70*/  ULEA.HI UR7, UR7, UR6, URZ, 0x7 ;  /* 0x0000000607077291 */ /* 0x000fc8000f8f383f */
[----:B------:R-:W-:Y:S01]  /*0c80*/  USHF.R.S32.HI UR37, URZ, 0x7, UR7 ;  /* 0x000000073f257899 */ /* 0x000fe20008011407 */
[----:B0-----:R-:W-:-:S13]  /*0c90*/  ISETP.NE.AND P1, PT, R2, 0x1, PT ;  /* 0x000000010200780c */ /* 0x001fda0003f25270 */
[----:B------:R-:W0:Y:S01]  /*0ca0*/  @P1 LDC R17, c[0x0][0x10] ;  /* 0x00000400ff111b82 */ /* 0x000e220000000800 */
[----:B------:R-:W-:Y:S02]  /*0cb0*/  @P1 IMAD.MOV.U32 R7, RZ, RZ, RZ ;  /* 0x000000ffff071224 */ /* 0x000fe400078e00ff */
[----:B------:R-:W-:-:S05]  /*0cc0*/  @P1 IMAD.MOV.U32 R11, RZ, RZ, RZ ;  /* 0x000000ffff0b1224 */ /* 0x000fca00078e00ff */
[----:B------:R-:W1:Y:S01]  /*0cd0*/  @!P1 LDC R3, c[0x0][0xc] ;  /* 0x00000300ff039b82 */ /* 0x000e620000000800 */
[----:B------:R-:W-:Y:S01]  /*0ce0*/  ULDC UR4, c[0x0][0xc] ;  /* 0x0000030000047ab9 */ /* 0x000fe20000000800 */
[----:B------:R-:W-:Y:S02]  /*0cf0*/  ULDC UR5, c[0x0][0x10] ;  /* 0x0000040000057ab9 */ /* 0x000fe40000000800 */
[----:B------:R-:W-:-:S04]  /*0d00*/  UIMAD.WIDE.U32 UR4, UR4, UR5, URZ ;  /* 0x00000005040472a5 */ /* 0x000fc8000f8e003f */
[----:B------:R-:W2:Y:S01]  /*0d10*/  LDC R0, c[0x0][0x14] ;  /* 0x00000500ff007b82 */ /* 0x000ea20000000800 */
[----:B0-----:R-:W-:-:S04]  /*0d20*/  @P1 IMAD.WIDE.U32 R16, R17, UR12, R6 ;  /* 0x0000000c11101c25 */ /* 0x001fc8000f8e0006 */
[----:B------:R-:W-:Y:S02]  /*0d30*/  @P1 IMAD.IADD R17, R17, 0x1, R11 ;  /* 0x0000000111111824 */ /* 0x000fe400078e020b */
[----:B------:R-:W-:Y:S02]  /*0d40*/  IMAD.MOV.U32 R11, RZ, RZ, RZ ;  /* 0x000000ffff0b7224 */ /* 0x000fe400078e00ff */
[----:B-1----:R-:W-:-:S04]  /*0d50*/  @!P1 IMAD.WIDE.U32 R10, R6, R3, R10 ;  /* 0x00000003060a9225 */ /* 0x002fc800078e000a */
[----:B------:R-:W-:Y:S02]  /*0d60*/  @!P1 IMAD.MOV.U32 R16, RZ, RZ, R10 ;  /* 0x000000ffff109224 */ /* 0x000fe400078e000a */
[----:B--2---:R-:W-:-:S04]  /*0d70*/  IMAD.WIDE.U32 R12, R0, UR4, RZ ;  /* 0x00000004000c7c25 */ /* 0x004fc8000f8e00ff */
[----:B------:R-:W-:Y:S01]  /*0d80*/  IMAD R3, R0, UR5, RZ ;  /* 0x0000000500037c24 */ /* 0x000fe2000f8e02ff */
[----:B------:R0:W-:Y:S01]  /*0d90*/  STL.64 [R1], R12 ;  /* 0x0000000c01007387 */ /* 0x0001e20000100a00 */
[----:B------:R-:W-:Y:S02]  /*0da0*/  @!P1 IMAD.MOV.U32 R17, RZ, RZ, R11 ;  /* 0x000000ffff119224 */ /* 0x000fe400078e000b */
[----:B------:R-:W-:Y:S01]  /*0db0*/  IMAD.IADD R0, R13, 0x1, R3 ;  /* 0x000000010d007824 */ /* 0x000fe200078e0203 */
[----:B------:R-:W-:Y:S06]  /*0dc0*/  @P0 BRA `(.L_x_11) ;  /* 0x0000000000200947 */ /* 0x000fec0003800000 */
[----:B------:R-:W-:Y:S01]  /*0dd0*/  UISETP.GE.U32.AND UP0, UPT, UR37, 0x3, UPT ;  /* 0x000000032500788c */ /* 0x000fe2000bf06070 */
[----:B------:R-:W-:Y:S01]  /*0de0*/  IADD3 R16, P0, R16, R12, RZ ;  /* 0x0000000c10107210 */ /* 0x000fe20007f1e0ff */
[----:B------:R-:W-:Y:S01]  /*0df0*/  UIMAD.WIDE.U32 UR4, UR37, -0x55555555, URZ ;  /* 0xaaaaaaab250478a5 */ /* 0x000fe2000f8e003f */
[----:B------:R-:W-:-:S03]  /*0e00*/  UMOV UR38, URZ ;  /* 0x0000003f00267c82 */ /* 0x000fc60008000000 */
[----:B------:R-:W-:Y:S01]  /*0e10*/  USHF.R.U32.HI UR4, URZ, 0x1, UR5 ;  /* 0x000000013f047899 */ /* 0x000fe20008011605 */
[----:B------:R-:W-:-:S03]  /*0e20*/  IMAD.X R17, R0, 0x1, R17, P0 ;  /* 0x0000000100117824 */ /* 0x000fc600000e0611 */
[----:B------:R-:W-:Y:S02]  /*0e30*/  UIMAD UR36, UR4, -0x3, UR37 ;  /* 0xfffffffd042478a4 */ /* 0x000fe4000f8e0225 */
[----:B------:R-:W-:-:S12]  /*0e40*/  @UP0 ULOP3.LUT UR38, UR4, 0x1, URZ, 0xc0, !UPT ;  /* 0x0000000104260892 */ /* 0x000fd8000f8ec03f */
.L_x_11:
[----:B------:R-:W-:Y:S01]  /*0e50*/  ISETP.GE.U32.AND P0, PT, R16, UR8, PT ;  /* 0x0000000810007c0c */ /* 0x000fe2000bf06070 */
[----:B------:R-:W-:Y:S01]  /*0e60*/  IMAD.MOV.U32 R22, RZ, RZ, -0x1 ;  /* 0xffffffffff167424 */ /* 0x000fe200078e00ff */
[----:B------:R-:W-:Y:S01]  /*0e70*/  PRMT R3, RZ, 0x7610, R3 ;  /* 0x00007610ff037816 */ /* 0x000fe20000000003 */
[----:B------:R-:W-:Y:S01]  /*0e80*/  IMAD.MOV.U32 R18, RZ, RZ, -0x1 ;  /* 0xffffffffff127424 */ /* 0x000fe200078e00ff */
[----:B------:R-:W-:Y:S01]  /*0e90*/  ISETP.GE.U32.AND.EX P0, PT, R17, UR9, PT, P0 ;  /* 0x0000000911007c0c */ /* 0x000fe2000bf06100 */
[----:B------:R-:W-:-:S12]  /*0ea0*/  IMAD.MOV.U32 R19, RZ, RZ, -0x1 ;  /* 0xffffffffff137424 */ /* 0x000fd800078e00ff */
[----:B------:R-:W-:Y:S05]  /*0eb0*/  @P0 BRA `(.L_x_12) ;  /* 0x0000000400280947 */ /* 0x000fea0003800000 */
[----:B------:R-:W1:Y:S01]  /*0ec0*/  LDC.64 R26, c[0x0][0x628] ;  /* 0x00018a00ff1a7b82 */ /* 0x000e620000000a00 */
[----:B------:R-:W-:Y:S02]  /*0ed0*/  IMAD.MOV.U32 R10, RZ, RZ, R16 ;  /* 0x000000ffff0a7224 */ /* 0x000fe400078e0010 */
[----:B------:R-:W-:-:S05]  /*0ee0*/  IMAD.MOV.U32 R11, RZ, RZ, R17 ;  /* 0x000000ffff0b7224 */ /* 0x000fca00078e0011 */
[----:B------:R-:W2:Y:S08]  /*0ef0*/  LDC R18, c[0x0][0x630] ;  /* 0x00018c00ff127b82 */ /* 0x000eb00000000800 */
[----:B------:R-:W3:Y:S01]  /*0f00*/  LDC.64 R28, c[0x0][0x620] ;  /* 0x00018800ff1c7b82 */ /* 0x000ee20000000a00 */
[----:B-1----:R-:W-:-:S04]  /*0f10*/  ISETP.NE.U32.AND P0, PT, R26, RZ, PT ;  /* 0x000000ff1a00720c */ /* 0x002fc80003f05070 */
[----:B------:R-:W-:-:S13]  /*0f20*/  ISETP.NE.AND.EX P0, PT, R27, RZ, PT, P0 ;  /* 0x000000ff1b00720c */ /* 0x000fda0003f05300 */
[----:B--23--:R-:W-:Y:S05]  /*0f30*/  @!P0 BRA `(.L_x_13) ;  /* 0x0000000000288947 */ /* 0x00cfea0003800000 */
[----:B------:R-:W1:Y:S02]  /*0f40*/  LDC R3, c[0x0][0x634] ;  /* 0x00018d00ff037b82 */ /* 0x000e640000000800 */
[----:B-1----:R-:W-:-:S05]  /*0f50*/  IADD3 R3, P0, R16, R3, RZ ;  /* 0x0000000310037210 */ /* 0x002fca0007f1e0ff */
[----:B------:R-:W-:-:S04]  /*0f60*/  IMAD.X R19, RZ, RZ, R17, P0 ;  /* 0x000000ffff137224 */ /* 0x000fc800000e0611 */
[----:B------:R-:W-:-:S04]  /*0f70*/  IMAD.WIDE.U32 R10, R19, R26, RZ ;  /* 0x0000001a130a7225 */ /* 0x000fc800078e00ff */
[----:B0-----:R-:W-:-:S04]  /*0f80*/  IMAD.WIDE.U32 R12, P0, R3, R27, R10 ;  /* 0x0000001b030c7225 */ /* 0x001fc8000780000a */
[----:B------:R-:W-:-:S04]  /*0f90*/  IMAD.WIDE.U32 R10, R3, R26, RZ ;  /* 0x0000001a030a7225 */ /* 0x000fc800078e00ff */
[----:B------:R-:W-:Y:S01]  /*0fa0*/  IMAD.X R15, RZ, RZ, RZ, P0 ;  /* 0x000000ffff0f7224 */ /* 0x000fe200000e06ff */
[----:B------:R-:W-:Y:S01]  /*0fb0*/  IADD3 RZ, P0, R11, R12, RZ ;  /* 0x0000000c0bff7210 */ /* 0x000fe20007f1e0ff */
[----:B------:R-:W-:-:S04]  /*0fc0*/  IMAD.MOV.U32 R14, RZ, RZ, R13 ;  /* 0x000000ffff0e7224 */ /* 0x000fc800078e000d */
[----:B------:R-:W-:-:S08]  /*0fd0*/  IMAD.WIDE.U32.X R10, R19, R27, R14, P0 ;  /* 0x0000001b130a7225 */ /* 0x000fd000000e040e */
.L_x_13:
[----:B------:R-:W1:Y:S01]  /*0fe0*/  LDC.64 R32, c[0x0][0x640] ;  /* 0x00019000ff207b82 */ /* 0x000e620000000a00 */
[-CC-:B------:R-:W-:Y:S02]  /*0ff0*/  SHF.R.U64 R30, R10, R18.reuse, R11.reuse ;  /* 0x000000120a1e7219 */ /* 0x180fe4000000120b */
[----:B------:R-:W-:Y:S02]  /*1000*/  SHF.R.U32.HI R3, RZ, R18, R11 ;  /* 0x00000012ff037219 */ /* 0x000fe4000001160b */
[----:B0-----:R-:W-:-:S03]  /*1010*/  IADD3 R13, P0, RZ, -R30, RZ ;  /* 0x8000001eff0d7210 */ /* 0x001fc60007f1e0ff */
[----:B------:R-:W0:Y:S02]  /*1020*/  LDC R14, c[0x0][0x618] ;  /* 0x00018600ff0e7b82 */ /* 0x000e240000000800 */
[----:B------:R-:W-:Y:S02]  /*1030*/  IMAD.X R3, RZ, RZ, ~R3, P0 ;  /* 0x000000ffff037224 */ /* 0x000fe400000e0e03 */
[----:B------:R-:W-:-:S04]  /*1040*/  IMAD.WIDE.U32 R10, R13, R28, R16 ;  /* 0x0000001c0d0a7225 */ /* 0x000fc800078e0010 */
[----:B------:R-:W2:Y:S01]  /*1050*/  LDC R15, c[0x0][0x608] ;  /* 0x00018200ff0f7b82 */ /* 0x000ea20000000800 */
[----:B------:R-:W-:Y:S02]  /*1060*/  IMAD R12, R3, R28, RZ ;  /* 0x0000001c030c7224 */ /* 0x000fe400078e02ff */
[----:B------:R-:W-:Y:S02]  /*1070*/  IMAD.MOV.U32 R28, RZ, RZ, 0x1 ;  /* 0x00000001ff1c7424 */ /* 0x000fe400078e00ff */
[----:B------:R-:W-:Y:S02]  /*1080*/  IMAD R3, R13, R29, R12 ;  /* 0x0000001d0d037224 */ /* 0x000fe400078e020c */
[----:B------:R-:W-:Y:S01]  /*1090*/  IMAD.MOV.U32 R12, RZ, RZ, -0x1 ;  /* 0xffffffffff0c7424 */ /* 0x000fe200078e00ff */
[----:B------:R-:W3:Y:S01]  /*10a0*/  LDC R31, c[0x0][0x658] ;  /* 0x00019600ff1f7b82 */ /* 0x000ee20000000800 */
[----:B------:R-:W-:Y:S01]  /*10b0*/  IMAD.IADD R3, R11, 0x1, R3 ;  /* 0x000000010b037824 */ /* 0x000fe200078e0203 */
[----:B-1----:R-:W-:-:S04]  /*10c0*/  ISETP.NE.U32.AND P0, PT, R32, RZ, PT ;  /* 0x000000ff2000720c */ /* 0x002fc80003f05070 */
[----:B------:R-:W-:Y:S02]  /*10d0*/  ISETP.NE.AND.EX P0, PT, R33, RZ, PT, P0 ;  /* 0x000000ff2100720c */ /* 0x000fe40003f05300 */
[----:B------:R-:W1:Y:S01]  /*10e0*/  LDC R24, c[0x0][0x600] ;  /* 0x00018000ff187b82 */ /* 0x000e620000000800 */
[-CC-:B0-----:R-:W-:Y:S02]  /*10f0*/  SHF.R.U64 R27, R10, R14.reuse, R3.reuse ;  /* 0x0000000e0a1b7219 */ /* 0x181fe40000001203 */
[----:B------:R-:W-:-:S05]  /*1100*/  SHF.R.U32.HI R10, RZ, R14, R3 ;  /* 0x0000000eff0a7219 */ /* 0x000fca0000011603 */
[----:B------:R-:W0:Y:S01]  /*1110*/  LDC R22, c[0x0][0x648] ;  /* 0x00019200ff167b82 */ /* 0x000e220000000800 */
[-CC-:B--2---:R-:W-:Y:S02]  /*1120*/  SHF.R.U64 R35, R27, R15.reuse, R10.reuse ;  /* 0x0000000f1b237219 */ /* 0x184fe4000000120a */
[----:B------:R-:W-:-:S05]  /*1130*/  SHF.R.U32.HI R10, RZ, R15, R10 ;  /* 0x0000000fff0a7219 */ /* 0x000fca000001160a */
[----:B------:R-:W2:Y:S01]  /*1140*/  LDC R26, c[0x0][0x638] ;  /* 0x00018e00ff1a7b82 */ /* 0x000ea20000000800 */
[-CC-:B---3--:R-:W-:Y:S02]  /*1150*/  SHF.R.U64 R34, R35, R31.reuse, R10.reuse ;  /* 0x0000001f23227219 */ /* 0x188fe4000000120a */
[-C--:B------:R-:W-:Y:S02]  /*1160*/  SHF.L.U32 R3, R12, R31.reuse, RZ ;  /* 0x0000001f0c037219 */ /* 0x080fe400000006ff */
[----:B------:R-:W-:Y:S01]  /*1170*/  SHF.R.U32.HI R11, RZ, R31, R10 ;  /* 0x0000001fff0b7219 */ /* 0x000fe2000001160a */
[----:B------:R-:W-:Y:S01]  /*1180*/  IMAD.MOV.U32 R10, RZ, RZ, R34 ;  /* 0x000000ffff0a7224 */ /* 0x000fe200078e0022 */
[----:B------:R-:W-:Y:S01]  /*1190*/  LOP3.LUT R18, RZ, R3, RZ, 0x33, !PT ;  /* 0x00000003ff127212 */ /* 0x000fe200078e33ff */
[----:B------:R-:W3:Y:S01]  /*11a0*/  LDC R29, c[0x0][0x610] ;  /* 0x00018400ff1d7b82 */ /* 0x000ee20000000800 */
[----:B------:R-:W-:Y:S05]  /*11b0*/  @!P0 BRA `(.L_x_14) ;  /* 0x0000000000288947 */ /* 0x000fea0003800000 */
[----:B------:R-:W4:Y:S02]  /*11c0*/  LDC R3, c[0x0][0x64c] ;  /* 0x00019300ff037b82 */ /* 0x000f240000000800 */
[----:B----4-:R-:W-:-:S05]  /*11d0*/  IADD3 R3, P0, R34, R3, RZ ;  /* 0x0000000322037210 */ /* 0x010fca0007f1e0ff */
[----:B------:R-:W-:-:S04]  /*11e0*/  IMAD.X R19, RZ, RZ, R11, P0 ;  /* 0x000000ffff137224 */ /* 0x000fc800000e060b */
[----:B------:R-:W-:-:S04]  /*11f0*/  IMAD.WIDE.U32 R10, R19, R32, RZ ;  /* 0x00000020130a7225 */ /* 0x000fc800078e00ff */
[----:B------:R-:W-:-:S04]  /*1200*/  IMAD.WIDE.U32 R12, P0, R3, R33, R10 ;  /* 0x00000021030c7225 */ /* 0x000fc8000780000a */
[----:B------:R-:W-:-:S04]  /*1210*/  IMAD.WIDE.U32 R10, R3, R32, RZ ;  /* 0x00000020030a7225 */ /* 0x000fc800078e00ff */
[----:B------:R-:W-:Y:S01]  /*1220*/  IMAD.X R15, RZ, RZ, RZ, P0 ;  /* 0x000000ffff0f7224 */ /* 0x000fe200000e06ff */
[----:B------:R-:W-:Y:S01]  /*1230*/  IADD3 RZ, P0, R11, R12, RZ ;  /* 0x0000000c0bff7210 */ /* 0x000fe20007f1e0ff */
[----:B------:R-:W-:-:S04]  /*1240*/  IMAD.MOV.U32 R14, RZ, RZ, R13 ;  /* 0x000000ffff0e7224 */ /* 0x000fc800078e000d */
[----:B------:R-:W-:-:S08]  /*1250*/  IMAD.WIDE.U32.X R10, R19, R33, R14, P0 ;  /* 0x00000021130a7225 */ /* 0x000fd000000e040e */
.L_x_14:
[----:B0-----:R-:W-:Y:S01]  /*1260*/  SHF.R.U64 R7, R10, R22, R11 ;  /* 0x000000160a077219 */ /* 0x001fe2000000120b */
[----:B-1----:R-:W-:Y:S01]  /*1270*/  VIADD R10, R24, 0xffffffff ;  /* 0xffffffff180a7836 */ /* 0x002fe20000000000 */
[----:B------:R-:W-:Y:S01]  /*1280*/  SHF.L.U32 R3, R28, R31, RZ ;  /* 0x0000001f1c037219 */ /* 0x000fe200000006ff */
[----:B------:R-:W-:Y:S01]  /*1290*/  @P1 IMAD R21, R25, R20, R6 ;  /* 0x0000001419151224 */ /* 0x000fe200078e0206 */
[----:B------:R-:W-:Y:S01]  /*12a0*/  LOP3.LUT R18, R35, R18, RZ, 0xc0, !PT ;  /* 0x0000001223127212 */ /* 0x000fe200078ec0ff */
[----:B------:R-:W-:Y:S02]  /*12b0*/  IMAD.MOV R11, RZ, RZ, -R7 ;  /* 0x000000ffff0b7224 */ /* 0x000fe400078e0a07 */
[----:B------:R-:W-:Y:S02]  /*12c0*/  IMAD.MOV.U32 R6, RZ, RZ, 0x1 ;  /* 0x00000001ff067424 */ /* 0x000fe400078e00ff */
[----:B------:R-:W-:Y:S01]  /*12d0*/  IMAD R18, R3, R7, R18 ;  /* 0x0000000703127224 */ /* 0x000fe200078e0212 */
[----:B------:R-:W-:Y:S01]  /*12e0*/  LOP3.LUT R7, R27, R10, RZ, 0xc0, !PT ;  /* 0x0000000a1b077212 */ /* 0x000fe200078ec0ff */
[----:B--2---:R-:W-:-:S02]  /*12f0*/  IMAD R3, R11, R26, R34 ;  /* 0x0000001a0b037224 */ /* 0x004fc400078e0222 */
[----:B---3--:R-:W-:Y:S02]  /*1300*/  IMAD R22, R18, R29, R21 ;  /* 0x0000001d12167224 */ /* 0x008fe400078e0215 */
[----:B------:R-:W-:Y:S01]  /*1310*/  IMAD R7, R3, R24, R7 ;  /* 0x0000001803077224 */ /* 0x000fe200078e0207 */
[----:B------:R-:W-:Y:S01]  /*1320*/  PRMT R3, R6, 0x7610, R3 ;  /* 0x0000761006037816 */ /* 0x000fe20000000003 */
[----:B------:R-:W-:-:S03]  /*1330*/  IMAD.MOV.U32 R19, RZ, RZ, R30 ;  /* 0x000000ffff137224 */ /* 0x000fc600078e001e */
[----:B------:R-:W-:Y:S02]  /*1340*/  SEL R18, R7, R22, !P1 ;  /* 0x0000001607127207 */ /* 0x000fe40004800000 */
[----:B------:R-:W-:-:S07]  /*1350*/  SEL R22, R22, R7, !P1 ;  /* 0x0000000716167207 */ /* 0x000fce0004800000 */
.L_x_12:
[----:B------:R-:W-:Y:S05]  /*1360*/  @!P2 BRA `(.L_x_15) ;  /* 0x00000000000ca947 */ /* 0x000fea0003800000 */
[----:B------:R-:W-:Y:S01]  /*1370*/  UCGABAR_WAIT ;  /* 0x0000000000007dc7 */ /* 0x000fe20008000000 */
[----:B------:R-:W-:Y:S01]  /*1380*/  CCTL.IVALL ;  /* 0x00000000ff00798f */ /* 0x000fe20002000000 */
[----:B------:R-:W-:Y:S05]  /*1390*/  BRA `(.L_x_16) ;  /* 0x0000000000047947 */ /* 0x000fea0003800000 */
.L_x_15:
[----:B------:R-:W-:Y:S06]  /*13a0*/  BAR.SYNC.DEFER_BLOCKING 0x0 ;  /* 0x0000000000007b1d */ /* 0x000fec0000010000 */
.L_x_16:
[----:B------:R-:W-:Y:S05]  /*13b0*/  @!P4 BRA `(.L_x_17) ;  /* 0x00000060001cc947 */ /* 0x000fea0003800000 */
[----:B------:R-:W-:-:S13]  /*13c0*/  ISETP.GT.U32.AND P0, PT, R36, 0x1, PT ;  /* 0x000000012400780c */ /* 0x000fda0003f04070 */
[----:B------:R-:W-:Y:S05]  /*13d0*/  @P0 EXIT ;  /* 0x000000000000094d */ /* 0x000fea0003800000 */
.L_x_18:
[----:B------:R-:W-:-:S08]  /*13e0*/  NOP ;  /* 0x0000000000007918 */ /* 0x000fd00000000000 */
[----:B------:R-:W1:Y:S02]  /*13f0*/  USETMAXREG.TRY_ALLOC.CTAPOOL UP0, 0xe8 ;  /* 0x000000e8000079c8 */ /* 0x000e640008000600 */
[----:B-1----:R-:W-:-:S13]  /*1400*/  PLOP3.LUT P0, PT, PT, PT, UP0, 0x80, 0x0 ;  /* 0x000000000000781c */ /* 0x002fda0003f0f008 */
[----:B------:R-:W-:Y:S05]  /*1410*/  @!P0 BRA `(.L_x_18) ;  /* 0xfffffffc00f08947 */ /* 0x000fea000383ffff */
[----:B------:R-:W-:-:S13]  /*1420*/  LOP3.LUT P0, RZ, R3, 0xff, RZ, 0xc0, !PT ;  /* 0x000000ff03ff7812 */ /* 0x000fda000780c0ff */
[----:B------:R-:W-:Y:S05]  /*1430*/  @!P0 EXIT ;  /* 0x000000000000894d */ /* 0x000fea0003800000 */
[----:B------:R-:W2:Y:S01]  /*1440*/  LDL.64 R10, [R1] ;  /* 0x00000000010a7983 */ /* 0x000ea20000100a00 */
[CC--:B------:R-:W-:Y:S01]  /*1450*/  LEA.HI R3, R8.reuse, R5.reuse, RZ, 0x2 ;  /* 0x0000000508037211 */ /* 0x0c0fe200078f10ff */
[----:B------:R-:W1:Y:S01]  /*1460*/  S2UR UR4, SR_CgaCtaId ;  /* 0x00000000000479c3 */ /* 0x000e620000008800 */
[----:B------:R-:W-:Y:S01]  /*1470*/  LEA.HI R8, R8, R5, RZ, 0x5 ;  /* 0x0000000508087211 */ /* 0x000fe200078f28ff */
[----:B------:R-:W-:Y:S01]  /*1480*/  UISETP.LT.AND UP0, UPT, UR37, 0x1, UPT ;  /* 0x000000012500788c */ /* 0x000fe2000bf01270 */
[--C-:B------:R-:W-:Y:S01]  /*1490*/  SHF.R.S32.HI R92, RZ, 0x2, R3.reuse ;  /* 0x00000002ff5c7819 */ /* 0x100fe20000011403 */
[----:B------:R-:W-:Y:S01]  /*14a0*/  UIADD3 UR5, UR43, -0x1, URZ ;  /* 0xffffffff2b057890 */ /* 0x000fe2000fffe03f */
[----:B------:R-:W-:Y:S01]  /*14b0*/  SHF.R.S32.HI R7, RZ, 0x1f, R3 ;  /* 0x0000001fff077819 */ /* 0x000fe20000011403 */
[----:B------:R-:W-:Y:S01]  /*14c0*/  USEL UR42, UR37, 0x1, UP0 ;  /* 0x00000001252a7887 */ /* 0x000fe20008000000 */
[----:B------:R-:W-:Y:S01]  /*14d0*/  LOP3.LUT R4, R3, 0xfffffffc, RZ, 0xc0, !PT ;  /* 0xfffffffc03047812 */ /* 0x000fe200078ec0ff */
[----:B------:R-:W3:Y:S01]  /*14e0*/  LDC R98, c[0x0][0x658] ;  /* 0x00019600ff627b82 */ /* 0x000ee20000000800 */
[----:B------:R-:W-:Y:S01]  /*14f0*/  LEA.HI R7, R7, R92, RZ, 0x3 ;  /* 0x0000005c07077211 */ /* 0x000fe200078f18ff */
[----:B------:R-:W-:Y:S01]  /*1500*/  UMOV UR40, 0x400 ;  /* 0x0000040000287882 */ /* 0x000fe20000000000 */
[----:B------:R-:W-:Y:S01]  /*1510*/  SHF.R.S32.HI R3, RZ, 0x5, R8 ;  /* 0x00000005ff037819 */ /* 0x000fe20000011408 */
[----:B------:R-:W-:Y:S01]  /*1520*/  UISETP.NE.AND UP0, UPT, UR5, URZ, UPT ;  /* 0x0000003f0500728c */ /* 0x000fe2000bf05270 */
[----:B------:R-:W-:Y:S01]  /*1530*/  LOP3.LUT R7, R7, 0xfffffff8, RZ, 0xc0, !PT ;  /* 0xfffffff807077812 */ /* 0x000fe200078ec0ff */
[----:B------:R-:W-:Y:S01]  /*1540*/  IMAD.IADD R4, R5, 0x1, -R4 ;  /* 0x0000000105047824 */ /* 0x000fe200078e0a04 */
[----:B------:R-:W-:Y:S01]  /*1550*/  ULDC UR6, c[0x0][0x284] ;  /* 0x0000a10000067ab9 */ /* 0x000fe20000000800 */
[----:B------:R-:W4:Y:S01]  /*1560*/  LDC.64 R96, c[0x0][0x5c8] ;  /* 0x00017200ff607b82 */ /* 0x000f220000000a00 */
[----:B------:R-:W-:Y:S01]  /*1570*/  IMAD.MOV.U32 R5, RZ, RZ, 0x1 ;  /* 0x00000001ff057424 */ /* 0x000fe200078e00ff */
[----:B------:R-:W-:Y:S01]  /*1580*/  LOP3.LUT R104, R23, 0x1, RZ, 0xfc, !PT ;  /* 0x0000000117687812 */ /* 0x000fe200078efcff */
[----:B------:R-:W-:Y:S01]  /*1590*/  IMAD.IADD R92, R92, 0x1, -R7 ;  /* 0x000000015c5c7824 */ /* 0x000fe200078e0a07 */
[----:B------:R-:W-:Y:S01]  /*15a0*/  USHF.L.U32 UR39, UR37, 0x1, URZ ;  /* 0x0000000125277899 */ /* 0x000fe2000800063f */
[----:B------:R-:W-:Y:S01]  /*15b0*/  IMAD.SHL.U32 R94, R4, 0x2, RZ ;  /* 0x00000002045e7824 */ /* 0x000fe200078e00ff */
[----:B------:R-:W-:Y:S01]  /*15c0*/  UIADD3 UR42, -UR42, UR37, URZ ;  /* 0x000000252a2a7290 */ /* 0x000fe2000fffe13f */
[--C-:B------:R-:W-:Y:S01]  /*15d0*/  IMAD R103, R3, -0x10, -R92.reuse ;  /* 0xfffffff003677824 */ /* 0x100fe200078e0a5c */
[----:B------:R-:W0:Y:S01]  /*15e0*/  LDC R99, c[0x0][0x288] ;  /* 0x0000a200ff637b82 */ /* 0x000e220000000800 */
[----:B------:R-:W-:Y:S01]  /*15f0*/  SHF.R.S32.HI R93, RZ, 0x1f, R92 ;  /* 0x0000001fff5d7819 */ /* 0x000fe2000001145c */
[----:B-1----:R-:W-:Y:S01]  /*1600*/  ULEA UR40, UR4, UR40, 0x18 ;  /* 0x0000002804287291 */ /* 0x002fe2000f8ec03f */
[----:B------:R-:W-:Y:S01]  /*1610*/  SHF.R.S32.HI R95, RZ, 0x1f, R94 ;  /* 0x0000001fff5f7819 */ /* 0x000fe2000001145e */
[----:B------:R-:W-:Y:S01]  /*1620*/  USHF.L.U32 UR4, UR5, 0x3, URZ ;  /* 0x0000000305047899 */ /* 0x000fe2000800063f */
[----:B------:R-:W-:Y:S01]  /*1630*/  VIADD R103, R103, UR6 ;  /* 0x0000000667677c36 */ /* 0x000fe20008000000 */
[----:B------:R-:W-:Y:S01]  /*1640*/  USEL UR5, URZ, 0x1, UP0 ;  /* 0x000000013f057887 */ /* 0x000fe20008000000 */
[----:B------:R-:W-:Y:S01]  /*1650*/  IMAD.WIDE R92, R3, 0x10, R92 ;  /* 0x00000010035c7825 */ /* 0x000fe200078e025c */
[----:B------:R-:W1:Y:S01]  /*1660*/  LDC R101, c[0x0][0x600] ;  /* 0x00018000ff657b82 */ /* 0x000e620000000800 */
[----:B------:R-:W-:-:S02]  /*1670*/  UIADD3 UR41, UR40, 0x40, URZ ;  /* 0x0000004028297890 */ /* 0x000fc4000fffe03f */
[----:B------:R-:W-:Y:S01]  /*1680*/  IMAD.MOV.U32 R3, RZ, RZ, -0x1 ;  /* 0xffffffffff037424 */ /* 0x000fe200078e00ff */
[----:B------:R-:W-:Y:S01]  /*1690*/  ULOP3.LUT UR4, UR4, 0x8, URZ, 0xc0, !UPT ;  /* 0x0000000804047892 */ /* 0x000fe2000f8ec03f */
[----:B------:R-:W-:Y:S01]  /*16a0*/  IMAD.U32 R105, RZ, RZ, UR5 ;  /* 0x00000005ff697e24 */ /* 0x000fe2000f8e00ff */
[----:B------:R-:W-:Y:S02]  /*16b0*/  ULEA UR43, UR43, UR41, 0x3 ;  /* 0x000000292b2b7291 */ /* 0x000fe4000f8e183f */
[-C--:B---3--:R-:W-:Y:S01]  /*16c0*/  SHF.L.U32 R3, R3, R98.reuse, RZ ;  /* 0x0000006203037219 */ /* 0x088fe200000006ff */
[----:B------:R-:W-:Y:S01]  /*16d0*/  ULOP3.LUT UR44, UR4, 0x8, URZ, 0x3c, !UPT ;  /* 0x00000008042c7892 */ /* 0x000fe2000f8e3c3f */
[C---:B----4-:R-:W-:Y:S01]  /*16e0*/  SHF.L.U64.HI R97, R96.reuse, 0x3, R97 ;  /* 0x0000000360617819 */ /* 0x050fe20000010261 */
[----:B------:R-:W-:Y:S01]  /*16f0*/  IMAD.SHL.U32 R96, R96, 0x8, RZ ;  /* 0x0000000860607824 */ /* 0x000fe200078e00ff */
[----:B------:R-:W-:Y:S01]  /*1700*/  SHF.L.U32 R98, R5, R98, RZ ;  /* 0x0000006205627219 */ /* 0x000fe200000006ff */
[----:B------:R-:W-:Y:S01]  /*1710*/  ULOP3.LUT UR45, UR4, 0x18, URZ, 0x3c, !UPT ;  /* 0x00000018042d7892 */ /* 0x000fe2000f8e3c3f */
[----:B------:R-:W-:Y:S01]  /*1720*/  LOP3.LUT R102, RZ, R3, RZ, 0x33, !PT ;  /* 0x00000003ff667212 */ /* 0x000fe200078e33ff */
[----:B0-----:R-:W-:-:S02]  /*1730*/  IMAD R99, R4, -0x2, R99 ;  /* 0xfffffffe04637824 */ /* 0x001fc400078e0263 */
[----:B-1----:R-:W-:Y:S01]  /*1740*/  VIADD R101, R101, 0xffffffff ;  /* 0xffffffff65657836 */ /* 0x002fe20000000000 */
[----:B--2---:R-:W-:-:S07]  /*1750*/  SHF.L.U64.HI R100, R10, 0x1, R0 ;  /* 0x000000010a647819 */ /* 0x004fce0000010200 */
.L_x_166:
[----:B------:R-:W-:-:S04]  /*1760*/  SHF.L.U32 R0, R105, 0x1f, RZ ;  /* 0x0000001f69007819 */ /* 0x000fc800000006ff */
[----:B------:R-:W0:Y:S02]  /*1770*/  SYNCS.PHASECHK.TRANS64.TRYWAIT P0, [UR43+-0x8], R0 ;  /* 0xfffff800ff0075a7 */ /* 0x000e24000800016b */
[----:B01-34-:R-:W-:Y:S05]  /*1780*/  @!P0 BRA `(.L_x_19) ;  /* 0x0000006c00948947 */ /* 0x01bfea0003800000 */
.L_x_187:
[----:B------:R-:W-:Y:S02]  /*1790*/  ULDC UR4, c[0x0][0x28c] ;  /* 0x0000a30000047ab9 */ /* 0x000fe40000000800 */
[----:B------:R-:W-:-:S13]  /*17a0*/  ISETP.LT.AND P0, PT, RZ, UR4, PT ;  /* 0x00000004ff007c0c */ /* 0x000fda000bf01270 */
[----:B------:R-:W-:Y:S05]  /*17b0*/  @P0 BRA `(.L_x_20) ;  /* 0x0000000000400947 */ /* 0x000fea0003800000 */
[----:B0-----:R-:W-:Y:S01]  /*17c0*/  MOV R0, 0x0 ;  /* 0x0000000000007802 */ /* 0x001fe20000000f00 */
[----:B------:R-:W-:Y:S01]  /*17d0*/  ULDC.64 UR4, c[0x4][0x68] ;  /* 0x01001a0000047ab9 */ /* 0x000fe20000000a00 */
[----:B------:R-:W-:Y:S01]  /*17e0*/  ULDC.64 UR6, c[0x4][0x8] ;  /* 0x0100020000067ab9 */ /* 0x000fe20000000a00 */
[----:B------:R-:W-:Y:S01]  /*17f0*/  IMAD.U32 R4, RZ, RZ, UR4 ;  /* 0x00000004ff047e24 */ /* 0x000fe2000f8e00ff */
[----:B------:R0:W1:Y:S01]  /*1800*/  LDC.64 R14, c[0x4][R0] ;  /* 0x01000000000e7b82 */ /* 0x0000620000000a00 */
[----:B------:R-:W-:Y:S01]  /*1810*/  IMAD.U32 R5, RZ, RZ, UR5 ;  /* 0x00000005ff057e24 */ /* 0x000fe2000f8e00ff */
[----:B------:R-:W-:Y:S01]  /*1820*/  ULDC.64 UR4, c[0x4][0x70] ;  /* 0x01001c0000047ab9 */ /* 0x000fe20000000a00 */
[----:B------:R-:W-:Y:S02]  /*1830*/  IMAD.U32 R10, RZ, RZ, UR6 ;  /* 0x00000006ff0a7e24 */ /* 0x000fe4000f8e00ff */
[----:B------:R-:W-:Y:S02]  /*1840*/  IMAD.U32 R6, RZ, RZ, UR4 ;  /* 0x00000004ff067e24 */ /* 0x000fe4000f8e00ff */
[----:B------:R-:W-:-:S02]  /*1850*/  IMAD.U32 R7, RZ, RZ, UR5 ;  /* 0x00000005ff077e24 */ /* 0x000fc4000f8e00ff */
[----:B------:R-:W-:Y:S02]  /*1860*/  IMAD.U32 R11, RZ, RZ, UR7 ;  /* 0x00000007ff0b7e24 */ /* 0x000fe4000f8e00ff */
[----:B------:R-:W-:Y:S02]  /*1870*/  IMAD.MOV.U32 R8, RZ, RZ, 0x1e1 ;  /* 0x000001e1ff087424 */ /* 0x000fe400078e00ff */
[----:B------:R-:W-:Y:S02]  /*1880*/  IMAD.MOV.U32 R12, RZ, RZ, 0x1 ;  /* 0x00000001ff0c7424 */ /* 0x000fe400078e00ff */
[----:B0-----:R-:W-:-:S07]  /*1890*/  IMAD.MOV.U32 R13, RZ, RZ, RZ ;  /* 0x000000ffff0d7224 */ /* 0x001fce00078e00ff */
[----:B------:R-:W-:-:S07]  /*18a0*/  LEPC R20, `(.L_x_20) ;  /* 0x000000001014794e */ /* 0x000fce0000000000 */
[----:B-1---5:R-:W-:Y:S05]  /*18b0*/  CALL.ABS.NOINC R14 ;  /* 0x000000000e007343 */ /* 0x022fea0003c00000 */
.L_x_20:
[----:B------:R-:W-:-:S13]  /*18c0*/  ISETP.NE.AND P0, PT, R104, 0x3, PT ;  /* 0x000000036800780c */ /* 0x000fda0003f05270 */
[----:B------:R-:W-:Y:S05]  /*18d0*/  @!P0 BRA `(.L_x_21) ;  /* 0x0000000000048947 */ /* 0x000fea0003800000 */
[----:B------:R-:W-:Y:S01]  /*18e0*/  BPT.TRAP 0x1 ;  /* 0x000000040000795c */ /* 0x000fe20000300000 */
.L_x_21:
[----:B0-----:R-:W-:Y:S02]  /*18f0*/  IMAD.U32 R3, RZ, RZ, UR36 ;  /* 0x00000024ff037e24 */ /* 0x001fe4000f8e00ff */
[----:B------:R-:W-:-:S03]  /*1900*/  IMAD.U32 R0, RZ, RZ, UR38 ;  /* 0x00000026ff007e24 */ /* 0x000fc6000f8e00ff */
[----:B------:R-:W-:Y:S02]  /*1910*/  LEA R3, R3, UR40, 0x3 ;  /* 0x0000002803037c11 */ /* 0x000fe4000f8e18ff */
[----:B------:R-:W-:-:S04]  /*1920*/  SHF.L.U32 R0, R0, 0x1f, RZ ;  /* 0x0000001f00007819 */ /* 0x000fc800000006ff */
[----:B------:R0:W1:Y:S01]  /*1930*/  SYNCS.PHASECHK.TRANS64.TRYWAIT P1, [R3+URZ], R0 ;  /* 0x00000000030075a7 */ /* 0x000062000802017f */
[----:B------:R-:W-:Y:S05]  /*1940*/  @!P0 BRA `(.L_x_22) ;  /* 0x0000000000048947 */ /* 0x000fea0003800000 */
[----:B------:R-:W-:Y:S01]  /*1950*/  BPT.TRAP 0x1 ;  /* 0x000000040000795c */ /* 0x000fe20000300000 */
.L_x_22:
[----:B------:R-:W-:-:S05]  /*1960*/  IMAD.U32 R4, RZ, RZ, UR42 ;  /* 0x0000002aff047e24 */ /* 0x000fca000f8e00ff */
[----:B------:R-:W-:Y:S01]  /*1970*/  ISETP.GE.AND P2, PT, R4, 0x1, PT ;  /* 0x000000010400780c */ /* 0x000fe20003f46270 */
[----:B-1----:R-:W-:-:S12]  /*1980*/  @P1 BRA `(.L_x_23) ;  /* 0x0000000000081947 */ /* 0x002fd80003800000 */
[----:B------:R-:W1:Y:S02]  /*1990*/  SYNCS.PHASECHK.TRANS64.TRYWAIT P1, [R3+URZ], R0 ;  /* 0x00000000030075a7 */ /* 0x000e64000802017f */
[----:B-1----:R-:W-:Y:S05]  /*19a0*/  @!P1 BRA `(.L_x_24) ;  /* 0x0000006c00249947 */ /* 0x002fea0003800000 */
.L_x_23:
[----:B------:R-:W-:Y:S05]  /*19b0*/  WARPSYNC.ALL ;  /* 0x0000000000007948 */ /* 0x000fea0003800000 */
[----:B------:R-:W-:Y:S01]  /*19c0*/  UIADD3 UR4, UR40, 0x100, URZ ;  /* 0x0000010028047890 */ /* 0x000fe2000fffe03f */
[----:B------:R-:W-:Y:S01]  /*19d0*/  WARPGROUP.ARRIVE ;  /* 0x00000000000079c5 */ /* 0x000fe20000000000 */
[----:B------:R-:W-:Y:S02]  /*19e0*/  UIADD3 UR5, UR40, 0x18100, URZ ;  /* 0x0001810028057890 */ /* 0x000fe4000fffe03f */
[----:B------:R-:W-:Y:S02]  /*19f0*/  USHF.R.U32.HI UR4, URZ, 0x4, UR4 ;  /* 0x000000043f047899 */ /* 0x000fe40008011604 */
[----:B------:R-:W-:-:S02]  /*1a00*/  USHF.R.U32.HI UR5, URZ, 0x4, UR5 ;  /* 0x000000043f057899 */ /* 0x000fc40008011605 */
[----:B------:R-:W-:Y:S02]  /*1a10*/  ULOP3.LUT UR4, UR4, 0x3fff, URZ, 0xc0, !UPT ;  /* 0x00003fff04047892 */ /* 0x000fe4000f8ec03f */
[----:B------:R-:W-:Y:S02]  /*1a20*/  ULOP3.LUT UR5, UR5, 0x3fff, URZ, 0xc0, !UPT ;  /* 0x00003fff05057892 */ /* 0x000fe4000f8ec03f */
[----:B------:R-:W-:Y:S02]  /*1a30*/  ULOP3.LUT UR4, UR4, 0x10000, URZ, 0xfc, !UPT ;  /* 0x0001000004047892 */ /* 0x000fe4000f8efc3f */
[----:B------:R-:W-:Y:S02]  /*1a40*/  ULOP3.LUT UR5, UR5, 0x10000, URZ, 0xfc, !UPT ;  /* 0x0001000005057892 */ /* 0x000fe4000f8efc3f */
[----:B------:R-:W-:Y:S02]  /*1a50*/  ULEA UR7, UR36, UR4, 0xb ;  /* 0x0000000424077291 */ /* 0x000fe4000f8e583f */
[----:B------:R-:W-:Y:S01]  /*1a60*/  ULEA UR6, UR36, UR5, 0xc ;  /* 0x0000000524067291 */ /* 0x000fe2000f8e603f */
[----:B------:R-:W-:Y:S01]  /*1a70*/  UMOV UR9, 0x40000040 ;  /* 0x4000004000097882 */ /* 0x000fe20000000000 */
[----:B------:R-:W-:-:S03]  /*1a80*/  UMOV UR11, 0x40000040 ;  /* 0x40000040000b7882 */ /* 0x000fc60000000000 */
[----:B------:R-:W-:Y:S02]  /*1a90*/  UMOV UR8, UR7 ;  /* 0x0000000700087c82 */ /* 0x000fe40008000000 */
[----:B------:R-:W-:Y:S02]  /*1aa0*/  UMOV UR10, UR6 ;  /* 0x00000006000a7c82 */ /* 0x000fe40008000000 */
[----:B------:R-:W-:Y:S01]  /*1ab0*/  HGMMA.64x128x8.F32.TF32 R24, gdesc[UR8], RZ, !UPT, gsb0 ;  /* 0x05e00000081879f0 */ /* 0x000fe2000c0028ff */
[----:B------:R-:W-:Y:S02]  /*1ac0*/  UIADD3 UR8, UR7, 0x2, URZ ;  /* 0x0000000207087890 */ /* 0x000fe4000fffe03f */
[----:B------:R-:W-:Y:S01]  /*1ad0*/  UIADD3 UR10, UR6, 0x2, URZ ;  /* 0x00000002060a7890 */ /* 0x000fe2000fffe03f */
[----:B------:R-:W-:Y:S01]  /*1ae0*/  UMOV UR9, 0x40000040 ;  /* 0x4000004000097882 */ /* 0x000fe20000000000 */
[----:B------:R-:W-:Y:S01]  /*1af0*/  UMOV UR11, 0x40000040 ;  /* 0x40000040000b7882 */ /* 0x000fe20000000000 */
[----:B------:R-:W-:-:S02]  /*1b00*/  WARPGROUP.DEPBAR.LE gsb0, 0x0 ;  /* 0x00008000000079c5 */ /* 0x000fc40000010000 */
[----:B------:R-:W-:-:S06]  /*1b10*/  WARPGROUP.ARRIVE ;  /* 0x00000000000079c5 */ /* 0x000fcc0000000000 */
[----:B------:R-:W-:Y:S01]  /*1b20*/  HGMMA.64x128x8.F32.TF32 R24, gdesc[UR8], R24, gsb0 ;  /* 0x05e00000081879f0 */ /* 0x000fe20008002818 */
[----:B------:R-:W-:Y:S02]  /*1b30*/  UIADD3 UR8, UR7, 0x4, URZ ;  /* 0x0000000407087890 */ /* 0x000fe4000fffe03f */
[----:B------:R-:W-:Y:S01]  /*1b40*/  UIADD3 UR10, UR6, 0x4, URZ ;  /* 0x00000004060a7890 */ /* 0x000fe2000fffe03f */
[----:B------:R-:W-:Y:S01]  /*1b50*/  UMOV UR9, 0x40000040 ;  /* 0x4000004000097882 */ /* 0x000fe20000000000 */
[----:B------:R-:W-:Y:S01]  /*1b60*/  UMOV UR11, 0x40000040 ;  /* 0x40000040000b7882 */ /* 0x000fe20000000000 */
[----:B------:R-:W-:Y:S02]  /*1b70*/  WARPGROUP.DEPBAR.LE gsb0, 0x0 ;  /* 0x00008000000079c5 */ /* 0x000fe40000010000 */
        /* <DEDUP_REMOVED lines=92> */
[----:B------:R-:W-:Y:S03]  /*2140*/  HGMMA.64x128x8.F32.TF32 R24, gdesc[UR8], R24, gsb0 ;  /* 0x05e00000081879f0 */ /* 0x000fe60008002818 */
[----:B------:R-:W-:Y:S02]  /*2150*/  WARPGROUP.DEPBAR.LE gsb0, 0x0 ;  /* 0x00008000000079c5 */ /* 0x000fe40000010000 */
[----:B------:R-:W-:Y:S05]  /*2160*/  @!P2 BRA `(.L_x_25) ;  /* 0x000000080064a947 */ /* 0x000fea0003800000 */
[----:B------:R-:W-:Y:S01]  /*2170*/  UIADD3 UR6, UR36, 0x1, URZ ;  /* 0x0000000124067890 */ /* 0x000fe2000fffe03f */
[----:B01----:R-:W-:Y:S02]  /*2180*/  IMAD.U32 R0, RZ, RZ, UR42 ;  /* 0x0000002aff007e24 */ /* 0x003fe4000f8e00ff */
[----:B------:R-:W-:Y:S01]  /*2190*/  IMAD.U32 R3, RZ, RZ, UR36 ;  /* 0x00000024ff037e24 */ /* 0x000fe2000f8e00ff */
[----:B------:R-:W-:-:S04]  /*21a0*/  UISETP.NE.AND UP0, UPT, UR6, 0x3, UPT ;  /* 0x000000030600788c */ /* 0x000fc8000bf05270 */
[----:B------:R-:W-:Y:S02]  /*21b0*/  USEL UR7, URZ, 0x1, UP0 ;  /* 0x000000013f077887 */ /* 0x000fe40008000000 */
[----:B------:R-:W-:Y:S02]  /*21c0*/  USEL UR6, UR6, URZ, UP0 ;  /* 0x0000003f06067287 */ /* 0x000fe40008000000 */
[----:B------:R-:W-:-:S06]  /*21d0*/  ULOP3.LUT UR7, UR38, UR7, URZ, 0x3c, !UPT ;  /* 0x0000000726077292 */ /* 0x000fcc000f8e3c3f */
[----:B------:R-:W-:-:S07]  /*21e0*/  IMAD.U32 R6, RZ, RZ, UR7 ;  /* 0x00000007ff067e24 */ /* 0x000fce000f8e00ff */
.L_x_32:
[----:B------:R-:W-:Y:S05]  /*21f0*/  @!P0 BRA `(.L_x_26) ;  /* 0x0000000000048947 */ /* 0x000fea0003800000 */
[----:B------:R-:W-:Y:S01]  /*2200*/  BPT.TRAP 0x1 ;  /* 0x000000040000795c */ /* 0x000fe20000300000 */
.L_x_26:
[----:B------:R-:W-:Y:S01]  /*2210*/  ULEA UR7, UR6, UR40, 0x3 ;  /* 0x0000002806077291 */ /* 0x000fe2000f8e183f */
[----:B------:R-:W-:-:S08]  /*2220*/  SHF.L.U32 R4, R6, 0x1f, RZ ;  /* 0x0000001f06047819 */ /* 0x000fd000000006ff */
[----:B------:R0:W1:Y:S01]  /*2230*/  SYNCS.PHASECHK.TRANS64.TRYWAIT P1, [UR7], R4 ;  /* 0x00000004ff0075a7 */ /* 0x0000620008020147 */
[----:B------:R-:W-:Y:S05]  /*2240*/  @!P0 BRA `(.L_x_27) ;  /* 0x0000000000048947 */ /* 0x000fea0003800000 */
[----:B------:R-:W-:Y:S01]  /*2250*/  BPT.TRAP 0x1 ;  /* 0x000000040000795c */ /* 0x000fe20000300000 */
.L_x_27:
[----:B-1----:R-:W-:Y:S05]  /*2260*/  @P1 BRA `(.L_x_28) ;  /* 0x0000000000081947 */ /* 0x002fea0003800000 */
[----:B------:R-:W1:Y:S02]  /*2270*/  SYNCS.PHASECHK.TRANS64.TRYWAIT P1, [UR7], R4 ;  /* 0x00000004ff0075a7 */ /* 0x000e640008020147 */
[----:B-1----:R-:W-:Y:S05]  /*2280*/  @!P1 BRA `(.L_x_29) ;  /* 0x0000006400009947 */ /* 0x002fea0003800000 */
.L_x_28:
[----:B------:R-:W-:Y:S01]  /*2290*/  ULEA UR7, UR6, UR5, 0xc ;  /* 0x0000000506077291 */ /* 0x000fe2000f8e603f */
[----:B------:R-:W-:Y:S01]  /*22a0*/  WARPGROUP.ARRIVE ;  /* 0x00000000000079c5 */ /* 0x000fe20000000000 */
[----:B------:R-:W-:Y:S01]  /*22b0*/  ULEA UR12, UR6, UR4, 0xb ;  /* 0x00000004060c7291 */ /* 0x000fe2000f8e583f */
[----:B------:R-:W-:Y:S01]  /*22c0*/  UMOV UR11, 0x40000040 ;  /* 0x40000040000b7882 */ /* 0x000fe20000000000 */
[----:B------:R-:W-:-:S03]  /*22d0*/  UMOV UR9, 0x40000040 ;  /* 0x4000004000097882 */ /* 0x000fc60000000000 */
[----:B------:R-:W-:Y:S02]  /*22e0*/  UMOV UR10, UR7 ;  /* 0x00000007000a7c82 */ /* 0x000fe40008000000 */
[----:B------:R-:W-:Y:S02]  /*22f0*/  UMOV UR8, UR12 ;  /* 0x0000000c00087c82 */ /* 0x000fe40008000000 */
[----:B------:R-:W-:Y:S01]  /*2300*/  HGMMA.64x128x8.F32.TF32 R24, gdesc[UR8], R24, gsb0 ;  /* 0x05e00000081879f0 */ /* 0x000fe20008002818 */
        /* <DEDUP_REMOVED lines=107> */
[----:B------:R-:W-:Y:S01]  /*29c0*/  BPT.TRAP 0x1 ;  /* 0x000000040000795c */ /* 0x000fe20000300000 */
.L_x_30:
[----:B------:R-:W-:-:S13]  /*29d0*/  ISETP.NE.AND P1, PT, R89, RZ, PT ;  /* 0x000000ff5900720c */ /* 0x000fda0003f25270 */
[----:B01----:R-:W-:-:S05]  /*29e0*/  @P1 LEA R4, R3, UR40, 0x3 ;  /* 0x0000002803041c11 */ /* 0x003fca000f8e18ff */
[----:B------:R-:W-:-:S05]  /*29f0*/  @P1 VIADD R5, R4, 0x18 ;  /* 0x0000001804051836 */ /* 0x000fca0000000000 */
[----:B------:R-:W-:-:S04]  /*2a00*/  @P1 PRMT R5, R88, 0x654, R5 ;  /* 0x0000065458051816 */ /* 0x000fc80000000005 */
[----:B------:R0:W-:Y:S01]  /*2a10*/  @P1 SYNCS.ARRIVE.TRANS64.RED.A1T0 RZ, [R5+URZ], RZ ;  /* 0x000000ff05ff19a7 */ /* 0x0001e2000810043f */
[----:B------:R-:W-:-:S13]  /*2a20*/  ISETP.GT.U32.AND P1, PT, R23, 0x1, PT ;  /* 0x000000011700780c */ /* 0x000fda0003f24070 */
[----:B0-----:R-:W-:Y:S05]  /*2a30*/  @P1 BRA `(.L_x_31) ;  /* 0x0000000000041947 */ /* 0x001fea0003800000 */
[----:B------:R-:W-:Y:S01]  /*2a40*/  BPT.TRAP 0x1 ;  /* 0x000000040000795c */ /* 0x000fe20000300000 */
.L_x_31:
[----:B------:R-:W-:Y:S01]  /*2a50*/  UIADD3 UR6, UR6, 0x1, URZ ;  /* 0x0000000106067890 */ /* 0x000fe2000fffe03f */
[C---:B------:R-:W-:Y:S01]  /*2a60*/  ISETP.GT.AND P2, PT, R0.reuse, 0x1, PT ;  /* 0x000000010000780c */ /* 0x040fe20003f44270 */
[----:B------:R-:W-:Y:S02]  /*2a70*/  VIADD R3, R3, 0x1 ;  /* 0x0000000103037836 */ /* 0x000fe40000000000 */
[----:B------:R-:W-:Y:S01]  /*2a80*/  UISETP.NE.AND UP0, UPT, UR6, 0x3, UPT ;  /* 0x000000030600788c */ /* 0x000fe2000bf05270 */
[----:B------:R-:W-:Y:S02]  /*2a90*/  VIADD R0, R0, 0xffffffff ;  /* 0xffffffff00007836 */ /* 0x000fe40000000000 */
[C---:B------:R-:W-:Y:S01]  /*2aa0*/  ISETP.NE.AND P1, PT, R3.reuse, 0x3, PT ;  /* 0x000000030300780c */ /* 0x040fe20003f25270 */
[----:B------:R-:W-:Y:S02]  /*2ab0*/  USEL UR7, URZ, 0x1, UP0 ;  /* 0x000000013f077887 */ /* 0x000fe40008000000 */
[----:B------:R-:W-:Y:S01]  /*2ac0*/  USEL UR6, UR6, URZ, UP0 ;  /* 0x0000003f06067287 */ /* 0x000fe20008000000 */
[----:B------:R-:W-:-:S03]  /*2ad0*/  SEL R3, R3, RZ, P1 ;  /* 0x000000ff03037207 */ /* 0x000fc60000800000 */
[----:B------:R-:W-:Y:S01]  /*2ae0*/  LOP3.LUT R6, R6, UR7, RZ, 0x3c, !PT ;  /* 0x0000000706067c12 */ /* 0x000fe2000f8e3cff */
[----:B------:R-:W-:Y:S07]  /*2af0*/  @P2 BRA `(.L_x_32) ;  /* 0xfffffff400bc2947 */ /* 0x000fee000383ffff */
.L_x_25:
[----:B01----:R-:W0:Y:S01]  /*2b00*/  LDC R0, c[0x0][0x28c] ;  /* 0x0000a300ff007b82 */ /* 0x003e220000000800 */
[----:B------:R-:W-:-:S04]  /*2b10*/  IMAD.U32 R3, RZ, RZ, UR44 ;  /* 0x0000002cff037e24 */ /* 0x000fc8000f8e00ff */
[----:B------:R1:W-:Y:S01]  /*2b20*/  SYNCS.ARRIVE.TRANS64.A1T0 RZ, [R3+UR41], RZ ;  /* 0x000000ff03ff79a7 */ /* 0x0003e20008100029 */
[----:B0-----:R-:W-:-:S13]  /*2b30*/  ISETP.GE.AND P1, PT, R0, 0x1, PT ;  /* 0x000000010000780c */ /* 0x001fda0003f26270 */
[----:B-1----:R-:W-:Y:S05]  /*2b40*/  @!P1 BRA `(.L_x_33) ;  /* 0x0000000000449947 */ /* 0x002fea0003800000 */
[----:B------:R-:W-:Y:S05]  /*2b50*/  @!P0 BRA `(.L_x_34) ;  /* 0x0000000000048947 */ /* 0x000fea0003800000 */
[----:B------:R-:W-:Y:S01]  /*2b60*/  BPT.TRAP 0x1 ;  /* 0x000000040000795c */ /* 0x000fe20000300000 */
.L_x_34:
[----:B------:R-:W-:-:S13]  /*2b70*/  ISETP.NE.AND P0, PT, R89, RZ, PT ;  /* 0x000000ff5900720c */ /* 0x000fda0003f05270 */
[----:B------:R-:W-:-:S05]  /*2b80*/  VOTEU.ANY UP0, P0 ;  /* 0x00000000003f7886 */ /* 0x000fca0000000100 */
[----:B------:R-:W-:-:S06]  /*2b90*/  @UP0 UIADD3 UR4, UR36, UR42, URZ ;  /* 0x0000002a24040290 */ /* 0x000fcc000fffe03f */
[----:B------:R-:W-:Y:S02]  /*2ba0*/  IMAD.U32 R4, RZ, RZ, UR4 ;  /* 0x00000004ff047e24 */ /* 0x000fe4000f8e00ff */
[----:B------:R-:W-:Y:S02]  /*2bb0*/  IMAD.U32 R3, RZ, RZ, UR4 ;  /* 0x00000004ff037e24 */ /* 0x000fe4000f8e00ff */
[----:B------:R-:W-:-:S05]  /*2bc0*/  @P0 IMAD.WIDE.U32 R4, R4, -0x55555555, RZ ;  /* 0xaaaaaaab04040825 */ /* 0x000fca00078e00ff */
[----:B------:R-:W-:-:S05]  /*2bd0*/  @P0 SHF.R.U32.HI R0, RZ, 0x1, R5 ;  /* 0x00000001ff000819 */ /* 0x000fca0000011605 */
[----:B------:R-:W-:-:S05]  /*2be0*/  @P0 IMAD R0, R0, -0x3, R3 ;  /* 0xfffffffd00000824 */ /* 0x000fca00078e0203 */
[----:B------:R-:W-:-:S05]  /*2bf0*/  @P0 LEA R0, R0, UR40, 0x3 ;  /* 0x0000002800000c11 */ /* 0x000fca000f8e18ff */
[----:B------:R-:W-:-:S05]  /*2c00*/  @P0 VIADD R3, R0, 0x18 ;  /* 0x0000001800030836 */ /* 0x000fca0000000000 */
[----:B------:R-:W-:-:S04]  /*2c10*/  @P0 PRMT R3, R88, 0x654, R3 ;  /* 0x0000065458030816 */ /* 0x000fc80000000003 */
[----:B------:R0:W-:Y:S01]  /*2c20*/  @P0 SYNCS.ARRIVE.TRANS64.RED.A1T0 RZ, [R3+URZ], RZ ;  /* 0x000000ff03ff09a7 */ /* 0x0001e2000810043f */
[----:B------:R-:W-:-:S13]  /*2c30*/  ISETP.GT.U32.AND P0, PT, R23, 0x1, PT ;  /* 0x000000011700780c */ /* 0x000fda0003f04070 */
[----:B0-----:R-:W-:Y:S05]  /*2c40*/  @P0 BRA `(.L_x_33) ;  /* 0x0000000000040947 */ /* 0x001fea0003800000 */
[----:B------:R-:W-:Y:S01]  /*2c50*/  BPT.TRAP 0x1 ;  /* 0x000000040000795c */ /* 0x000fe20000300000 */
.L_x_33:
[----:B------:R-:W-:Y:S01]  /*2c60*/  SHF.L.U32 R0, R105, 0x1f, RZ ;  /* 0x0000001f69007819 */ /* 0x000fe200000006ff */
[----:B------:R-:W-:Y:S01]  /*2c70*/  UIADD3 UR36, UR36, UR39, URZ ;  /* 0x0000002724247290 */ /* 0x000fe2000fffe03f */
[----:B------:R-:W-:Y:S01]  /*2c80*/  SHF.R.S32.HI R9, RZ, 0x1f, R19 ;  /* 0x0000001fff097819 */ /* 0x000fe20000011413 */
[----:B------:R-:W-:Y:S01]  /*2c90*/  UISETP.GE.U32.AND UP1, UPT, UR39, 0x3, UPT ;  /* 0x000000032700788c */ /* 0x000fe2000bf26070 */
[----:B------:R-:W0:Y:S01]  /*2ca0*/  SYNCS.PHASECHK.TRANS64.TRYWAIT P0, [UR43+0x8], R0 ;  /* 0x00000800ff0075a7 */ /* 0x000e22000800016b */
[----:B------:R-:W-:-:S04]  /*2cb0*/  UISETP.GT.U32.AND UP0, UPT, UR36, 0x2, UPT ;  /* 0x000000022400788c */ /* 0x000fc8000bf04070 */
[----:B------:R-:W-:-:S04]  /*2cc0*/  UISETP.LT.U32.AND UP0, UPT, UR39, 0x3, UP0 ;  /* 0x000000032700788c */ /* 0x000fc80008701070 */
[----:B------:R-:W-:Y:S02]  /*2cd0*/  USEL UR6, URZ, 0x1, !UP0 ;  /* 0x000000013f067887 */ /* 0x000fe4000c000000 */
[----:B------:R-:W-:Y:S02]  /*2ce0*/  @UP1 UIMAD.WIDE.U32 UR4, UR36, -0x55555555, URZ ;  /* 0xaaaaaaab240418a5 */ /* 0x000fe4000f8e003f */
[----:B------:R-:W-:Y:S02]  /*2cf0*/  ULOP3.LUT UR38, UR38, UR6, URZ, 0x3c, !UPT ;  /* 0x0000000626267292 */ /* 0x000fe4000f8e3c3f */
[----:B------:R-:W-:-:S04]  /*2d00*/  @UP1 USHF.R.U32.HI UR4, URZ, 0x1, UR5 ;  /* 0x000000013f041899 */ /* 0x000fc80008011605 */
[----:B------:R-:W-:Y:S01]  /*2d10*/  @UP1 ULOP3.LUT UR38, UR38, 0x1, UR4, 0x78, !UPT ;  /* 0x0000000126261892 */ /* 0x000fe2000f8e7804 */
[----:B0-----:R-:W-:Y:S11]  /*2d20*/  @!P0 BRA `(.L_x_35) ;  /* 0x0000005800708947 */ /* 0x001ff60003800000 */
.L_x_188:
[----:B------:R-:W-:Y:S01]  /*2d30*/  ULDC.64 UR4, c[0x0][0x5d0] ;  /* 0x0001740000047ab9 */ /* 0x000fe20000000a00 */
[----:B------:R-:W-:Y:S01]  /*2d40*/  ULDC UR6, c[0x0][0x284] ;  /* 0x0000a10000067ab9 */ /* 0x000fe20000000800 */
[----:B0-----:R-:W-:Y:S02]  /*2d50*/  IMAD R0, R9, UR4, RZ ;  /* 0x0000000409007c24 */ /* 0x001fe4000f8e02ff */
[----:B------:R-:W-:Y:S02]  /*2d60*/  IMAD.SHL.U32 R12, R18, 0x80, RZ ;  /* 0x00000080120c7824 */ /* 0x000fe400078e00ff */
[C---:B------:R-:W-:Y:S02]  /*2d70*/  IMAD R3, R19.reuse, UR5, R0 ;  /* 0x0000000513037c24 */ /* 0x040fe4000f8e0200 */
[----:B------:R-:W-:Y:S01]  /*2d80*/  IMAD.SHL.U32 R0, R22, 0x40, RZ ;  /* 0x0000004016007824 */ /* 0x000fe200078e00ff */
[----:B------:R-:W-:Y:S01]  /*2d90*/  SHF.R.S32.HI R13, RZ, 0x1f, R12 ;  /* 0x0000001fff0d7819 */ /* 0x000fe2000001140c */
[----:B------:R-:W-:Y:S01]  /*2da0*/  IMAD.WIDE.U32 R4, R19, UR4, R94 ;  /* 0x0000000413047c25 */ /* 0x000fe2000f8e005e */
[----:B------:R-:W-:-:S02]  /*2db0*/  ULDC.64 UR4, c[0x0][0x5c8] ;  /* 0x0001720000047ab9 */ /* 0x000fc40000000a00 */
[----:B------:R-:W-:Y:S01]  /*2dc0*/  ISETP.GE.AND P0, PT, R0, UR6, PT ;  /* 0x0000000600007c0c */ /* 0x000fe2000bf06270 */
[----:B------:R-:W-:Y:S01]  /*2dd0*/  ULDC UR6, c[0x0][0x288] ;  /* 0x0000a20000067ab9 */ /* 0x000fe20000000800 */
[----:B------:R-:W-:Y:S01]  /*2de0*/  IADD3 R4, P1, R12, R4, RZ ;  /* 0x000000040c047210 */ /* 0x000fe20007f3e0ff */
[----:B------:R-:W-:Y:S01]  /*2df0*/  IMAD.WIDE R20, R22, 0x40, R92 ;  /* 0x0000004016147825 */ /* 0x000fe200078e025c */
[----:B------:R-:W-:Y:S02]  /*2e00*/  ISETP.GE.OR P0, PT, R12, UR6, P0 ;  /* 0x000000060c007c0c */ /* 0x000fe40008706670 */
[----:B------:R-:W-:Y:S01]  /*2e10*/  IADD3.X R5, R13, R5, R3, P1, !PT ;  /* 0x000000050d057210 */ /* 0x000fe20000ffe403 */
[----:B------:R-:W-:-:S04]  /*2e20*/  IMAD R7, R21, UR4, RZ ;  /* 0x0000000415077c24 */ /* 0x000fc8000f8e02ff */
[C---:B------:R-:W-:Y:S02]  /*2e30*/  IMAD R7, R20.reuse, UR5, R7 ;  /* 0x0000000514077c24 */ /* 0x040fe4000f8e0207 */
[----:B------:R-:W-:-:S04]  /*2e40*/  IMAD.WIDE.U32 R106, R20, UR4, R4 ;  /* 0x00000004146a7c25 */ /* 0x000fc8000f8e0004 */
[----:B------:R-:W-:Y:S05]  /*2e50*/  @P0 BRA `(.L_x_36) ;  /* 0x0000003c00d80947 */ /* 0x000fea0003800000 */
[----:B-----5:R-:W-:Y:S01]  /*2e60*/  FSETP.NEU.AND P1, PT, R91, RZ, PT ;  /* 0x000000ff5b00720b */ /* 0x020fe20003f2d000 */
[----:B------:R-:W-:Y:S01]  /*2e70*/  IMAD.IADD R3, R99, 0x1, -R12 ;  /* 0x0000000163037824 */ /* 0x000fe200078e0a0c */
[----:B------:R-:W-:Y:S01]  /*2e80*/  BSSY B0, `(.L_x_36) ;  /* 0x00003f3000007945 */ /* 0x000fe20003800000 */
[----:B------:R-:W-:Y:S02]  /*2e90*/  IMAD.IADD R0, R103, 0x1, -R0 ;  /* 0x0000000167007824 */ /* 0x000fe400078e0a00 */
[----:B------:R-:W-:Y:S01]  /*2ea0*/  IMAD.IADD R115, R107, 0x1, R7 ;  /* 0x000000016b737824 */ /* 0x000fe200078e0207 */
[----:B------:R-:W-:-:S04]  /*2eb0*/  ISETP.GT.AND P0, PT, R3, RZ, PT ;  /* 0x000000ff0300720c */ /* 0x000fc80003f04270 */
[----:B------:R-:W-:-:S03]  /*2ec0*/  ISETP.GT.AND P2, PT, R0, RZ, P0 ;  /* 0x000000ff0000720c */ /* 0x000fc60000744270 */
[----:B------:R-:W-:Y:S10]  /*2ed0*/  @!P1 BRA `(.L_x_37) ;  /* 0x0000002c001c9947 */ /* 0x000ff40003800000 */
[----:B------:R-:W0:Y:S01]  /*2ee0*/  LDC.64 R108, c[0x0][0x5b8] ;  /* 0x00016e00ff6c7b82 */ /* 0x000e220000000a00 */
[----:B------:R-:W-:-:S07]  /*2ef0*/  ULDC.64 UR4, c[0x0][0x5c0] ;  /* 0x0001700000047ab9 */ /* 0x000fce0000000a00 */
[----:B------:R-:W1:Y:S08]  /*2f00*/  LDC.64 R110, c[0x0][0x5b0] ;  /* 0x00016c00ff6e7b82 */ /* 0x000e700000000a00 */
[----:B------:R-:W2:Y:S01]  /*2f10*/  LDC.64 R112, c[0x0][0x5a8] ;  /* 0x00016a00ff707b82 */ /* 0x000ea20000000a00 */
[-C--:B0-----:R-:W-:Y:S02]  /*2f20*/  IMAD R6, R9, R108.reuse, RZ ;  /* 0x0000006c09067224 */ /* 0x081fe400078e02ff */
[----:B------:R-:W-:-:S04]  /*2f30*/  IMAD.WIDE.U32 R4, R19, R108, R94 ;  /* 0x0000006c13047225 */ /* 0x000fc800078e005e */
[----:B------:R-:W-:Y:S01]  /*2f40*/  IMAD R107, R19, R109, R6 ;  /* 0x0000006d136b7224 */ /* 0x000fe200078e0206 */
[----:B------:R-:W-:Y:S01]  /*2f50*/  IADD3 R6, P1, R12, R4, RZ ;  /* 0x000000040c067210 */ /* 0x000fe20007f3e0ff */
[----:B-1----:R-:W-:-:S03]  /*2f60*/  IMAD R4, R21, R110, RZ ;  /* 0x0000006e15047224 */ /* 0x002fc600078e02ff */
[----:B------:R-:W-:Y:S01]  /*2f70*/  IADD3.X R7, R13, R5, R107, P1, !PT ;  /* 0x000000050d077210 */ /* 0x000fe20000ffe46b */
[C---:B------:R-:W-:Y:S02]  /*2f80*/  IMAD R21, R20.reuse, R111, R4 ;  /* 0x0000006f14157224 */ /* 0x040fe400078e0204 */
[----:B------:R-:W-:-:S04]  /*2f90*/  IMAD.WIDE.U32 R4, R20, R110, R6 ;  /* 0x0000006e14047225 */ /* 0x000fc800078e0006 */
[----:B------:R-:W-:Y:S01]  /*2fa0*/  IMAD.IADD R5, R5, 0x1, R21 ;  /* 0x0000000105057824 */ /* 0x000fe200078e0215 */
[----:B--2---:R-:W-:-:S04]  /*2fb0*/  LEA R10, P1, R4, R112, 0x2 ;  /* 0x00000070040a7211 */ /* 0x004fc800078210ff */
[----:B------:R-:W-:-:S05]  /*2fc0*/  LEA.HI.X R11, R4, R113, R5, 0x2, P1 ;  /* 0x00000071040b7211 */ /* 0x000fca00008f1405 */
[----:B------:R0:W2:Y:S01]  /*2fd0*/  @P2 LDG.E.LTC128B R18, desc[UR46][R10.64] ;  /* 0x0000002e0a122981 */ /* 0x0000a2000c1e1920 */
[----:B------:R-:W-:Y:S01]  /*2fe0*/  IMAD.WIDE.U32 R4, R20, R110, R12 ;  /* 0x0000006e14047225 */ /* 0x000fe200078e000c */
[----:B------:R-:W-:Y:S01]  /*2ff0*/  LEA R8, P3, R106, UR4, 0x2 ;  /* 0x000000046a087c11 */ /* 0x000fe2000f8610ff */
[----:B------:R-:W-:Y:S01]  /*3000*/  BSSY B1, `(.L_x_38) ;  /* 0x0000014000017945 */ /* 0x000fe20003800000 */
[----:B------:R-:W-:Y:S02]  /*3010*/  IADD3 R14, P1, R94, R4, RZ ;  /* 0x000000045e0e7210 */ /* 0x000fe40007f3e0ff */
[----:B------:R-:W-:Y:S02]  /*3020*/  LEA.HI.X R9, R106, UR5, R115, 0x2, P3 ;  /* 0x000000056a097c11 */ /* 0x000fe400098f1473 */
[----:B------:R-:W-:Y:S01]  /*3030*/  IADD3.X R15, R95, R21, R5, P1, !PT ;  /* 0x000000155f0f7210 */ /* 0x000fe20000ffe405 */
[----:B0-----:R-:W-:Y:S01]  /*3040*/  IMAD.SHL.U32 R10, R110, 0x8, RZ ;  /* 0x000000086e0a7824 */ /* 0x001fe200078e00ff */
[----:B------:R-:W-:-:S02]  /*3050*/  ISETP.GT.AND P1, PT, R3, 0x1, PT ;  /* 0x000000010300780c */ /* 0x000fc40003f24270 */
[----:B------:R-:W-:Y:S01]  /*3060*/  SHF.L.U64.HI R11, R110, 0x3, R111 ;  /* 0x000000036e0b7819 */ /* 0x000fe2000001026f */
[----:B------:R-:W-:Y:S01]  /*3070*/  IMAD.WIDE.U32 R14, R19, R108, R14 ;  /* 0x0000006c130e7225 */ /* 0x000fe200078e000e */
[----:B------:R-:W-:-:S03]  /*3080*/  ISETP.GT.AND P3, PT, R0, RZ, P1 ;  /* 0x000000ff0000720c */ /* 0x000fc60000f64270 */
[----:B------:R-:W-:Y:S01]  /*3090*/  IMAD.WIDE.U32 R10, R20, R110, R10 ;  /* 0x0000006e140a7225 */ /* 0x000fe200078e000a */
[----:B--2---:R-:W-:-:S05]  /*30a0*/  LOP3.LUT R4, R18, 0xffffe000, RZ, 0xc0, !PT ;  /* 0xffffe00012047812 */ /* 0x004fca00078ec0ff */
[----:B------:R-:W-:Y:S01]  /*30b0*/  FMUL R5, R4, R91 ;  /* 0x0000005b04057220 */ /* 0x000fe20000400000 */
[----:B------:R-:W-:-:S03]  /*30c0*/  LEA R4, P4, R14, R112, 0x2 ;  /* 0x000000700e047211 */ /* 0x000fc600078810ff */
[----:B------:R-:W-:Y:S01]  /*30d0*/  FFMA R109, R24, R90, R5 ;  /* 0x0000005a186d7223 */ /* 0x000fe20000000005 */
[----:B------:R-:W-:-:S04]  /*30e0*/  IMAD.IADD R5, R107, 0x1, R15 ;  /* 0x000000016b057824 */ /* 0x000fc800078e020f */
[----:B------:R-:W-:Y:S02]  /*30f0*/  F2FP.TF32.F32.PACK_B R109, R109 ;  /* 0x0000006dff6d723e */ /* 0x000fe400024050ff */
[----:B------:R-:W-:-:S03]  /*3100*/  LEA.HI.X R5, R14, R113, R5, 0x2, P4 ;  /* 0x000000710e057211 */ /* 0x000fc600020f1405 */
[----:B------:R0:W-:Y:S01]  /*3110*/  @P2 STG.E desc[UR46][R8.64], R109 ;  /* 0x0000006d08002986 */ /* 0x0001e2000c10192e */
[----:B------:R-:W-:Y:S05]  /*3120*/  @!P3 BRA `(.L_x_39) ;  /* 0x000000000004b947 */ /* 0x000fea0003800000 */
[----:B------:R1:W5:Y:S02]  /*3130*/  LDG.E.LTC128B R18, desc[UR46][R4.64+0x4] ;  /* 0x0000042e04127981 */ /* 0x000364000c1e1920 */
.L_x_39:
[----:B------:R-:W-:Y:S05]  /*3140*/  BSYNC B1 ;  /* 0x0000000000017941 */ /* 0x000fea0003800000 */
.L_x_38:
[----:B-----5:R-:W-:Y:S01]  /*3150*/  LOP3.LUT R14, R18, 0xffffe000, RZ, 0xc0, !PT ;  /* 0xffffe000120e7812 */ /* 0x020fe200078ec0ff */
[----:B------:R-:W-:Y:S01]  /*3160*/  IMAD.IADD R21, R21, 0x1, R11 ;  /* 0x0000000115157824 */ /* 0x000fe200078e020b */
[----:B------:R-:W-:Y:S02]  /*3170*/  IADD3 R6, P2, R6, R10, RZ ;  /* 0x0000000a06067210 */ /* 0x000fe40007f5e0ff */
[----:B------:R-:W-:Y:S01]  /*3180*/  ISETP.GT.AND P0, PT, R0, 0x8, P0 ;  /* 0x000000080000780c */ /* 0x000fe20000704270 */
[----:B------:R-:W-:Y:S02]  /*3190*/  FMUL R14, R14, R91 ;  /* 0x0000005b0e0e7220 */ /* 0x000fe40000400000 */
[----:B------:R-:W-:Y:S02]  /*31a0*/  IMAD.X R7, R21, 0x1, R7, P2 ;  /* 0x0000000115077824 */ /* 0x000fe400010e0607 */
[----:B------:R-:W-:Y:S01]  /*31b0*/  FFMA R25, R25, R90, R14 ;  /* 0x0000005a19197223 */ /* 0x000fe2000000000e */
[----:B------:R-:W-:-:S04]  /*31c0*/  LEA R14, P2, R6, R112, 0x2 ;  /* 0x00000070060e7211 */ /* 0x000fc800078410ff */
[----:B------:R-:W-:Y:S01]  /*31d0*/  LEA.HI.X R15, R6, R113, R7, 0x2, P2 ;  /* 0x00000071060f7211 */ /* 0x000fe200010f1407 */
[----:B------:R-:W-:Y:S01]  /*31e0*/  @P3 IMAD.MOV.U32 R6, RZ, RZ, R8 ;  /* 0x000000ffff063224 */ /* 0x000fe200078e0008 */
[----:B------:R-:W-:Y:S01]  /*31f0*/  F2FP.TF32.F32.PACK_B R25, R25 ;  /* 0x00000019ff19723e */ /* 0x000fe200024050ff */
[----:B------:R-:W-:-:S05]  /*3200*/  @P3 IMAD.MOV.U32 R7, RZ, RZ, R9 ;  /* 0x000000ffff073224 */ /* 0x000fca00078e0009 */
[----:B------:R2:W-:Y:S04]  /*3210*/  @P3 STG.E desc[UR46][R6.64+0x4], R25 ;  /* 0x0000041906003986 */ /* 0x0005e8000c10192e */
[----:B------:R-:W3:Y:S01]  /*3220*/  @P0 LDG.E.LTC128B R18, desc[UR46][R14.64] ;  /* 0x0000002e0e120981 */ /* 0x000ee2000c1e1920 */
[----:B------:R-:W-:Y:S01]  /*3230*/  IADD3 R12, P2, P3, R94, R10, R12 ;  /* 0x0000000a5e0c7210 */ /* 0x000fe20007b5e00c */
[----:B------:R-:W-:Y:S01]  /*3240*/  BSSY B1, `(.L_x_40) ;  /* 0x0000011000017945 */ /* 0x000fe20003800000 */
[----:B------:R-:W-:Y:S02]  /*3250*/  ISETP.GT.AND P1, PT, R0, 0x8, P1 ;  /* 0x000000080000780c */ /* 0x000fe40000f24270 */
[----:B------:R-:W-:-:S03]  /*3260*/  IADD3.X R13, R95, R21, R13, P2, P3 ;  /* 0x000000155f0d7210 */ /* 0x000fc600017e640d */
[----:B------:R-:W-:Y:S01]  /*3270*/  IMAD.WIDE.U32 R12, R19, R108, R12 ;  /* 0x0000006c130c7225 */ /* 0x000fe200078e000c */
[----:B------:R-:W-:-:S03]  /*3280*/  SHF.L.U64.HI R19, R96, 0x2, R97 ;  /* 0x0000000260137819 */ /* 0x000fc60000010261 */
[----:B------:R-:W-:Y:S01]  /*3290*/  IMAD.IADD R13, R107, 0x1, R13 ;  /* 0x000000016b0d7824 */ /* 0x000fe200078e020d */
[----:B--2---:R-:W-:-:S04]  /*32a0*/  LEA R6, P3, R12, R112, 0x2 ;  /* 0x000000700c067211 */ /* 0x004fc800078610ff */
[----:B------:R-:W-:Y:S02]  /*32b0*/  LEA.HI.X R7, R12, R113, R13, 0x2, P3 ;  /* 0x000000710c077211 */ /* 0x000fe400018f140d */
[----:B---3--:R-:W-:-:S05]  /*32c0*/  LOP3.LUT R10, R18, 0xffffe000, RZ, 0xc0, !PT ;  /* 0xffffe000120a7812 */ /* 0x008fca00078ec0ff */
[----:B------:R-:W-:Y:S01]  /*32d0*/  FMUL R11, R10, R91 ;  /* 0x0000005b0a0b7220 */ /* 0x000fe20000400000 */
[----:B------:R-:W-:-:S03]  /*32e0*/  LEA R10, P2, R96, R8, 0x2 ;  /* 0x00000008600a7211 */ /* 0x000fc600078410ff */
[----:B------:R-:W-:Y:S02]  /*32f0*/  FFMA R21, R26, R90, R11 ;  /* 0x0000005a1a157223 */ /* 0x000fe4000000000b */
[----:B------:R-:W-:-:S03]  /*3300*/  IMAD.X R11, R19, 0x1, R9, P2 ;  /* 0x00000001130b7824 */ /* 0x000fc600010e0609 */
[----:B------:R-:W-:-:S05]  /*3310*/  F2FP.TF32.F32.PACK_B R21, R21 ;  /* 0x00000015ff15723e */ /* 0x000fca00024050ff */
[----:B------:R2:W-:Y:S01]  /*3320*/  @P0 STG.E desc[UR46][R10.64], R21 ;  /* 0x000000150a000986 */ /* 0x0005e2000c10192e */
[----:B------:R-:W-:Y:S05]  /*3330*/  @!P1 BRA `(.L_x_41) ;  /* 0x0000000000049947 */ /* 0x000fea0003800000 */
[----:B------:R3:W5:Y:S02]  /*3340*/  LDG.E.LTC128B R18, desc[UR46][R6.64+0x4] ;  /* 0x0000042e06127981 */ /* 0x000764000c1e1920 */
.L_x_41:
[----:B------:R-:W-:Y:S05]  /*3350*/  BSYNC B1 ;  /* 0x0000000000017941 */ /* 0x000fea0003800000 */
.L_x_40:
[----:B-----5:R-:W-:Y:S01]  /*3360*/  LOP3.LUT R12, R18, 0xffffe000, RZ, 0xc0, !PT ;  /* 0xffffe000120c7812 */ /* 0x020fe200078ec0ff */
[----:B------:R-:W-:Y:S01]  /*3370*/  BSSY B1, `(.L_x_42) ;  /* 0x0000009000017945 */ /* 0x000fe20003800000 */
[----:B------:R-:W-:-:S03]  /*3380*/  ISETP.GT.AND P0, PT, R3, 0x8, PT ;  /* 0x000000080300780c */ /* 0x000fc60003f04270 */
[----:B------:R-:W-:Y:S01]  /*3390*/  FMUL R12, R12, R91 ;  /* 0x0000005b0c0c7220 */ /* 0x000fe20000400000 */
[----:B------:R-:W-:-:S03]  /*33a0*/  ISETP.GT.AND P2, PT, R0, RZ, P0 ;  /* 0x000000ff0000720c */ /* 0x000fc60000744270 */
[----:B------:R-:W-:-:S05]  /*33b0*/  FFMA R27, R27, R90, R12 ;  /* 0x0000005a1b1b7223 */ /* 0x000fca000000000c */
[----:B------:R-:W-:-:S05]  /*33c0*/  F2FP.TF32.F32.PACK_B R27, R27 ;  /* 0x0000001bff1b723e */ /* 0x000fca00024050ff */
[----:B------:R4:W-:Y:S01]  /*33d0*/  @P1 STG.E desc[UR46][R10.64+0x4], R27 ;  /* 0x0000041b0a001986 */ /* 0x0009e2000c10192e */
[----:B------:R-:W-:Y:S05]  /*33e0*/  @!P2 BRA `(.L_x_43) ;  /* 0x000000000004a947 */ /* 0x000fea0003800000 */
[----:B------:R0:W5:Y:S02]  /*33f0*/  LDG.E.LTC128B R18, desc[UR46][R4.64+0x20] ;  /* 0x0000202e04127981 */ /* 0x000164000c1e1920 */
.L_x_43:
[----:B------:R-:W-:Y:S05]  /*3400*/  BSYNC B1 ;  /* 0x0000000000017941 */ /* 0x000fea0003800000 */
.L_x_42:
        /* <DEDUP_REMOVED lines=10> */
.L_x_45:
[----:B------:R-:W-:Y:S05]  /*34b0*/  BSYNC B1 ;  /* 0x0000000000017941 */ /* 0x000fea0003800000 */
.L_x_44:
[----:B-----5:R-:W-:Y:S01]  /*34c0*/  LOP3.LUT R12, R18, 0xffffe000, RZ, 0xc0, !PT ;  /* 0xffffe000120c7812 */ /* 0x020fe200078ec0ff */
[----:B------:R-:W-:Y:S01]  /*34d0*/  BSSY B1, `(.L_x_46) ;  /* 0x0000008000017945 */ /* 0x000fe20003800000 */
[----:B------:R-:W-:-:S03]  /*34e0*/  ISETP.GT.AND P0, PT, R0, 0x8, P0 ;  /* 0x000000080000780c */ /* 0x000fc60000704270 */
[----:B------:R-:W-:-:S04]  /*34f0*/  FMUL R12, R12, R91 ;  /* 0x0000005b0c0c7220 */ /* 0x000fc80000400000 */
[----:B------:R-:W-:-:S05]  /*3500*/  FFMA R29, R29, R90, R12 ;  /* 0x0000005a1d1d7223 */ /* 0x000fca000000000c */
[----:B------:R-:W-:-:S05]  /*3510*/  F2FP.TF32.F32.PACK_B R29, R29 ;  /* 0x0000001dff1d723e */ /* 0x000fca00024050ff */
[----:B------:R0:W-:Y:S01]  /*3520*/  @P3 STG.E desc[UR46][R8.64+0x24], R29 ;  /* 0x0000241d08003986 */ /* 0x0001e2000c10192e */
[----:B------:R-:W-:Y:S05]  /*3530*/  @!P0 BRA `(.L_x_47) ;  /* 0x0000000000048947 */ /* 0x000fea0003800000 */
[----:B------:R0:W5:Y:S02]  /*3540*/  LDG.E.LTC128B R18, desc[UR46][R6.64+0x20] ;  /* 0x0000202e06127981 */ /* 0x000164000c1e1920 */
.L_x_47:
[----:B------:R-:W-:Y:S05]  /*3550*/  BSYNC B1 ;  /* 0x0000000000017941 */ /* 0x000fea0003800000 */
.L_x_46:
[----:B-----5:R-:W-:Y:S01]  /*3560*/  LOP3.LUT R12, R18, 0xffffe000, RZ, 0xc0, !PT ;  /* 0xffffe000120c7812 */ /* 0x020fe200078ec0ff */
[----:B------:R-:W-:Y:S01]  /*3570*/  BSSY B1, `(.L_x_48) ;  /* 0x0000008000017945 */ /* 0x000fe20003800000 */
[----:B------:R-:W-:-:S03]  /*3580*/  ISETP.GT.AND P1, PT, R0, 0x8, P1 ;  /* 0x000000080000780c */ /* 0x000fc60000f24270 */
[----:B0-----:R-:W-:-:S04]  /*3590*/  FMUL R13, R12, R91 ;  /* 0x0000005b0c0d7220 */ /* 0x001fc80000400000 */
[----:B------:R-:W-:-:S05]  /*35a0*/  FFMA R13, R30, R90, R13 ;  /* 0x0000005a1e0d7223 */ /* 0x000fca000000000d */
[----:B------:R-:W-:-:S05]  /*35b0*/  F2FP.TF32.F32.PACK_B R13, R13 ;  /* 0x0000000dff0d723e */ /* 0x000fca00024050ff */
[----:B------:R0:W-:Y:S01]  /*35c0*/  @P0 STG.E desc[UR46][R10.64+0x20], R13 ;  /* 0x0000200d0a000986 */ /* 0x0001e2000c10192e */
[----:B------:R-:W-:Y:S05]  /*35d0*/  @!P1 BRA `(.L_x_49) ;  /* 0x0000000000049947 */ /* 0x000fea0003800000 */
[----:B------:R0:W5:Y:S02]  /*35e0*/  LDG.E.LTC128B R18, desc[UR46][R6.64+0x24] ;  /* 0x0000242e06127981 */ /* 0x000164000c1e1920 */
.L_x_49:
[----:B------:R-:W-:Y:S05]  /*35f0*/  BSYNC B1 ;  /* 0x0000000000017941 */ /* 0x000fea0003800000 */
.L_x_48:
        /* <DEDUP_REMOVED lines=10> */
.L_x_51:
[----:B------:R-:W-:Y:S05]  /*36a0*/  BSYNC B1 ;  /* 0x0000000000017941 */ /* 0x000fea0003800000 */
.L_x_50:
[----:B-----5:R-:W-:Y:S01]  /*36b0*/  LOP3.LUT R12, R18, 0xffffe000, RZ, 0xc0, !PT ;  /* 0xffffe000120c7812 */ /* 0x020fe200078ec0ff */
[----:B------:R-:W-:Y:S01]  /*36c0*/  BSSY B1, `(.L_x_52) ;  /* 0x0000009000017945 */ /* 0x000fe20003800000 */
[----:B------:R-:W-:-:S03]  /*36d0*/  ISETP.GT.AND P1, PT, R3, 0x11, PT ;  /* 0x000000110300780c */ /* 0x000fc60003f24270 */
[----:B0-----:R-:W-:Y:S01]  /*36e0*/  FMUL R13, R12, R91 ;  /* 0x0000005b0c0d7220 */ /* 0x001fe20000400000 */
[----:B------:R-:W-:-:S03]  /*36f0*/  ISETP.GT.AND P3, PT, R0, RZ, P1 ;  /* 0x000000ff0000720c */ /* 0x000fc60000f64270 */
[----:B------:R-:W-:-:S05]  /*3700*/  FFMA R13, R32, R90, R13 ;  /* 0x0000005a200d7223 */ /* 0x000fca000000000d */
[----:B------:R-:W-:-:S05]  /*3710*/  F2FP.TF32.F32.PACK_B R13, R13 ;  /* 0x0000000dff0d723e */ /* 0x000fca00024050ff */
[----:B------:R0:W-:Y:S01]  /*3720*/  @P2 STG.E desc[UR46][R8.64+0x40], R13 ;  /* 0x0000400d08002986 */ /* 0x0001e2000c10192e */
[----:B------:R-:W-:Y:S05]  /*3730*/  @!P3 BRA `(.L_x_53) ;  /* 0x000000000004b947 */ /* 0x000fea0003800000 */
[----:B------:R0:W5:Y:S02]  /*3740*/  LDG.E.LTC128B R18, desc[UR46][R4.64+0x44] ;  /* 0x0000442e04127981 */ /* 0x000164000c1e1920 */
.L_x_53:
[----:B------:R-:W-:Y:S05]  /*3750*/  BSYNC B1 ;  /* 0x0000000000017941 */ /* 0x000fea0003800000 */
.L_x_52:
        /* <DEDUP_REMOVED lines=9> */
.L_x_55:
[----:B------:R-:W-:Y:S05]  /*37f0*/  BSYNC B1 ;  /* 0x0000000000017941 */ /* 0x000fea0003800000 */
.L_x_54:
        /* <DEDUP_REMOVED lines=9> */
.L_x_57:
[----:B------:R-:W-:Y:S05]  /*3890*/  BSYNC B1 ;  /* 0x0000000000017941 */ /* 0x000fea0003800000 */
.L_x_56:
        /* <DEDUP_REMOVED lines=10> */
.L_x_59:
[----:B------:R-:W-:Y:S05]  /*3940*/  BSYNC B1 ;  /* 0x0000000000017941 */ /* 0x000fea0003800000 */
.L_x_58:
        /* <DEDUP_REMOVED lines=10> */
.L_x_61:
[----:B------:R-:W-:Y:S05]  /*39f0*/  BSYNC B1 ;  /* 0x0000000000017941 */ /* 0x000fea0003800000 */
.L_x_60:
        /* <DEDUP_REMOVED lines=9> */
.L_x_63:
[----:B------:R-:W-:Y:S05]  /*3a90*/  BSYNC B1 ;  /* 0x0000000000017941 */ /* 0x000fea0003800000 */
.L_x_62:
        /* <DEDUP_REMOVED lines=9> */
.L_x_65:
[----:B------:R-:W-:Y:S05]  /*3b30*/  BSYNC B1 ;  /* 0x0000000000017941 */ /* 0x000fea0003800000 */
.L_x_64:
        /* <DEDUP_REMOVED lines=10> */
.L_x_67:
[----:B------:R-:W-:Y:S05]  /*3be0*/  BSYNC B1 ;  /* 0x0000000000017941 */ /* 0x000fea0003800000 */
.L_x_66:
        /* <DEDUP_REMOVED lines=10> */
.L_x_69:
[----:B------:R-:W-:Y:S05]  /*3c90*/  BSYNC B1 ;  /* 0x0000000000017941 */ /* 0x000fea0003800000 */
.L_x_68:
        /* <DEDUP_REMOVED lines=9> */
.L_x_71:
[----:B------:R-:W-:Y:S05]  /*3d30*/  BSYNC B1 ;  /* 0x0000000000017941 */ /* 0x000fea0003800000 */
.L_x_70:
        /* <DEDUP_REMOVED lines=9> */
.L_x_73:
[----:B------:R-:W-:Y:S05]  /*3dd0*/  BSYNC B1 ;  /* 0x0000000000017941 */ /* 0x000fea0003800000 */
.L_x_72:
        /* <DEDUP_REMOVED lines=10> */
.L_x_75:
[----:B------:R-:W-:Y:S05]  /*3e80*/  BSYNC B1 ;  /* 0x0000000000017941 */ /* 0x000fea0003800000 */
.L_x_74:
        /* <DEDUP_REMOVED lines=10> */
.L_x_77:
[----:B------:R-:W-:Y:S05]  /*3f30*/  BSYNC B1 ;  /* 0x0000000000017941 */ /* 0x000fea0003800000 */
.L_x_76:
        /* <DEDUP_REMOVED lines=9> */
.L_x_79:
[----:B------:R-:W-:Y:S05]  /*3fd0*/  BSYNC B1 ;  /* 0x0000000000017941 */ /* 0x000fea0003800000 */
.L_x_78:
        /* <DEDUP_REMOVED lines=9> */
.L_x_81:
[----:B------:R-:W-:Y:S05]  /*4070*/  BSYNC B1 ;  /* 0x0000000000017941 */ /* 0x000fea0003800000 */
.L_x_80:
        /* <DEDUP_REMOVED lines=10> */
.L_x_83:
[----:B------:R-:W-:Y:S05]  /*4120*/  BSYNC B1 ;  /* 0x0000000000017941 */ /* 0x000fea0003800000 */
.L_x_82:
        /* <DEDUP_REMOVED lines=10> */
.L_x_85:
[----:B------:R-:W-:Y:S05]  /*41d0*/  BSYNC B1 ;  /* 0x0000000000017941 */ /* 0x000fea0003800000 */
.L_x_84:
        /* <DEDUP_REMOVED lines=9> */
.L_x_87:
[----:B------:R-:W-:Y:S05]  /*4270*/  BSYNC B1 ;  /* 0x0000000000017941 */ /* 0x000fea0003800000 */
.L_x_86:
        /* <DEDUP_REMOVED lines=9> */
.L_x_89:
[----:B------:R-:W-:Y:S05]  /*4310*/  BSYNC B1 ;  /* 0x0000000000017941 */ /* 0x000fea0003800000 */
.L_x_88:
        /* <DEDUP_REMOVED lines=10> */
.L_x_91:
[----:B------:R-:W-:Y:S05]  /*43c0*/  BSYNC B1 ;  /* 0x0000000000017941 */ /* 0x000fea0003800000 */
.L_x_90:
        /* <DEDUP_REMOVED lines=10> */
.L_x_93:
[----:B------:R-:W-:Y:S05]  /*4470*/  BSYNC B1 ;  /* 0x0000000000017941 */ /* 0x000fea0003800000 */
.L_x_92:
        /* <DEDUP_REMOVED lines=9> */
.L_x_95:
[----:B------:R-:W-:Y:S05]  /*4510*/  BSYNC B1 ;  /* 0x0000000000017941 */ /* 0x000fea0003800000 */
.L_x_94:
        /* <DEDUP_REMOVED lines=9> */
.L_x_97:
[----:B------:R-:W-:Y:S05]  /*45b0*/  BSYNC B1 ;  /* 0x0000000000017941 */ /* 0x000fea0003800000 */
.L_x_96:
        /* <DEDUP_REMOVED lines=10> */
.L_x_99:
[----:B------:R-:W-:Y:S05]  /*4660*/  BSYNC B1 ;  /* 0x0000000000017941 */ /* 0x000fea0003800000 */
.L_x_98:
        /* <DEDUP_REMOVED lines=10> */
.L_x_101:
[----:B------:R-:W-:Y:S05]  /*4710*/  BSYNC B1 ;  /* 0x0000000000017941 */ /* 0x000fea0003800000 */
.L_x_100:
        /* <DEDUP_REMOVED lines=9> */
.L_x_103:
[----:B------:R-:W-:Y:S05]  /*47b0*/  BSYNC B1 ;  /* 0x0000000000017941 */ /* 0x000fea0003800000 */
.L_x_102:
        /* <DEDUP_REMOVED lines=9> */
.L_x_105:
[----:B------:R-:W-:Y:S05]  /*4850*/  BSYNC B1 ;  /* 0x0000000000017941 */ /* 0x000fea0003800000 */
.L_x_104:
        /* <DEDUP_REMOVED lines=10> */
.L_x_107:
[----:B------:R-:W-:Y:S05]  /*4900*/  BSYNC B1 ;  /* 0x0000000000017941 */ /* 0x000fea0003800000 */
.L_x_106:
        /* <DEDUP_REMOVED lines=10> */
.L_x_109:
[----:B------:R-:W-:Y:S05]  /*49b0*/  BSYNC B1 ;  /* 0x0000000000017941 */ /* 0x000fea0003800000 */
.L_x_108:
        /* <DEDUP_REMOVED lines=9> */
.L_x_111:
[----:B------:R-:W-:Y:S05]  /*4a50*/  BSYNC B1 ;  /* 0x0000000000017941 */ /* 0x000fea0003800000 */
.L_x_110:
        /* <DEDUP_REMOVED lines=9> */
.L_x_113:
[----:B------:R-:W-:Y:S05]  /*4af0*/  BSYNC B1 ;  /* 0x0000000000017941 */ /* 0x000fea0003800000 */
.L_x_112:
        /* <DEDUP_REMOVED lines=10> */
.L_x_115:
[----:B------:R-:W-:Y:S05]  /*4ba0*/  BSYNC B1 ;  /* 0x0000000000017941 */ /* 0x000fea0003800000 */
.L_x_114:
        /* <DEDUP_REMOVED lines=10> */
.L_x_117:
[----:B------:R-:W-:Y:S05]  /*4c50*/  BSYNC B1 ;  /* 0x0000000000017941 */ /* 0x000fea0003800000 */
.L_x_116:
        /* <DEDUP_REMOVED lines=9> */
.L_x_119:
[----:B------:R-:W-:Y:S05]  /*4cf0*/  BSYNC B1 ;  /* 0x0000000000017941 */ /* 0x000fea0003800000 */
.L_x_118:
        /* <DEDUP_REMOVED lines=9> */
.L_x_121:
[----:B------:R-:W-:Y:S05]  /*4d90*/  BSYNC B1 ;  /* 0x0000000000017941 */ /* 0x000fea0003800000 */
.L_x_120:
        /* <DEDUP_REMOVED lines=10> */
.L_x_123:
[----:B------:R-:W-:Y:S05]  /*4e40*/  BSYNC B1 ;  /* 0x0000000000017941 */ /* 0x000fea0003800000 */
.L_x_122:
        /* <DEDUP_REMOVED lines=10> */
.L_x_125:
[----:B------:R-:W-:Y:S05]  /*4ef0*/  BSYNC B1 ;  /* 0x0000000000017941 */ /* 0x000fea0003800000 */
.L_x_124:
        /* <DEDUP_REMOVED lines=9> */
.L_x_127:
[----:B------:R-:W-:Y:S05]  /*4f90*/  BSYNC B1 ;  /* 0x0000000000017941 */ /* 0x000fea0003800000 */
.L_x_126:
        /* <DEDUP_REMOVED lines=9> */
.L_x_129:
[----:B------:R-:W-:Y:S05]  /*5030*/  BSYNC B1 ;  /* 0x0000000000017941 */ /* 0x000fea0003800000 */
.L_x_128:
        /* <DEDUP_REMOVED lines=10> */
.L_x_131:
[----:B------:R-:W-:Y:S05]  /*50e0*/  BSYNC B1 ;  /* 0x0000000000017941 */ /* 0x000fea0003800000 */
.L_x_130:
        /* <DEDUP_REMOVED lines=10> */
.L_x_133:
[----:B------:R-:W-:Y:S05]  /*5190*/  BSYNC B1 ;  /* 0x0000000000017941 */ /* 0x000fea0003800000 */
.L_x_132:
        /* <DEDUP_REMOVED lines=9> */
.L_x_135:
[----:B------:R-:W-:Y:S05]  /*5230*/  BSYNC B1 ;  /* 0x0000000000017941 */ /* 0x000fea0003800000 */
.L_x_134:
        /* <DEDUP_REMOVED lines=9> */
.L_x_137:
[----:B------:R-:W-:Y:S05]  /*52d0*/  BSYNC B1 ;  /* 0x0000000000017941 */ /* 0x000fea0003800000 */
.L_x_136:
        /* <DEDUP_REMOVED lines=10> */
.L_x_139:
[----:B------:R-:W-:Y:S05]  /*5380*/  BSYNC B1 ;  /* 0x0000000000017941 */ /* 0x000fea0003800000 */
.L_x_138:
        /* <DEDUP_REMOVED lines=10> */
.L_x_141:
[----:B------:R-:W-:Y:S05]  /*5430*/  BSYNC B1 ;  /* 0x0000000000017941 */ /* 0x000fea0003800000 */
.L_x_140:
        /* <DEDUP_REMOVED lines=9> */
.L_x_143:
[----:B------:R-:W-:Y:S05]  /*54d0*/  BSYNC B1 ;  /* 0x0000000000017941 */ /* 0x000fea0003800000 */
.L_x_142:
        /* <DEDUP_REMOVED lines=9> */
.L_x_145:
[----:B------:R-:W-:Y:S05]  /*5570*/  BSYNC B1 ;  /* 0x0000000000017941 */ /* 0x000fea0003800000 */
.L_x_144:
        /* <DEDUP_REMOVED lines=10> */
.L_x_147:
[----:B------:R-:W-:Y:S05]  /*5620*/  BSYNC B1 ;  /* 0x0000000000017941 */ /* 0x000fea0003800000 */
.L_x_146:
        /* <DEDUP_REMOVED lines=10> */
.L_x_149:
[----:B------:R-:W-:Y:S05]  /*56d0*/  BSYNC B1 ;  /* 0x0000000000017941 */ /* 0x000fea0003800000 */
.L_x_148:
        /* <DEDUP_REMOVED lines=9> */
.L_x_151:
[----:B------:R-:W-:Y:S05]  /*5770*/  BSYNC B1 ;  /* 0x0000000000017941 */ /* 0x000fea0003800000 */
.L_x_150:
        /* <DEDUP_REMOVED lines=9> */
.L_x_153:
[----:B------:R-:W-:Y:S05]  /*5810*/  BSYNC B1 ;  /* 0x0000000000017941 */ /* 0x000fea0003800000 */
.L_x_152:
        /* <DEDUP_REMOVED lines=10> */
.L_x_155:
[----:B------:R-:W-:Y:S05]  /*58c0*/  BSYNC B1 ;  /* 0x0000000000017941 */ /* 0x000fea0003800000 */
.L_x_154:
        /* <DEDUP_REMOVED lines=10> */
.L_x_157:
[----:B------:R-:W-:Y:S05]  /*5970*/  BSYNC B1 ;  /* 0x0000000000017941 */ /* 0x000fea0003800000 */
.L_x_156:
[----:B01---5:R-:W-:Y:S01]  /*5980*/  LOP3.LUT R4, R18, 0xffffe000, RZ, 0xc0, !PT ;  /* 0xffffe00012047812 */ /* 0x023fe200078ec0ff */
        /* <DEDUP_REMOVED lines=8> */
.L_x_159:
[----:B------:R-:W-:Y:S05]  /*5a10*/  BSYNC B1 ;  /* 0x0000000000017941 */ /* 0x000fea0003800000 */
.L_x_158:
[----:B-----5:R-:W-:Y:S01]  /*5a20*/  LOP3.LUT R4, R18, 0xffffe000, RZ, 0xc0, !PT ;  /* 0xffffe00012047812 */ /* 0x020fe200078ec0ff */
[----:B------:R-:W-:Y:S01]  /*5a30*/  @P0 IMAD.MOV.U32 R5, RZ, RZ, R11 ;  /* 0x000000ffff050224 */ /* 0x000fe200078e000b */
[----:B------:R-:W-:Y:S01]  /*5a40*/  ISETP.GT.AND P1, PT, R0, 0x8, P1 ;  /* 0x000000080000780c */ /* 0x000fe20000f24270 */
[----:B------:R-:W-:Y:S02]  /*5a50*/  BSSY B1, `(.L_x_160) ;  /* 0x0000008000017945 */ /* 0x000fe40003800000 */
[----:B------:R-:W-:Y:S01]  /*5a60*/  FMUL R3, R4, R91 ;  /* 0x0000005b04037220 */ /* 0x000fe20000400000 */
[----:B------:R-:W-:-:S03]  /*5a70*/  @P0 IMAD.MOV.U32 R4, RZ, RZ, R10 ;  /* 0x000000ffff040224 */ /* 0x000fc600078e000a */
[----:B------:R-:W-:-:S05]  /*5a80*/  FFMA R3, R86, R90, R3 ;  /* 0x0000005a56037223 */ /* 0x000fca0000000003 */
[----:B------:R-:W-:-:S05]  /*5a90*/  F2FP.TF32.F32.PACK_B R3, R3 ;  /* 0x00000003ff03723e */ /* 0x000fca00024050ff */
[----:B------:R0:W-:Y:S01]  /*5aa0*/  @P0 STG.E desc[UR46][R4.64+0x1e0], R3 ;  /* 0x0001e00304000986 */ /* 0x0001e2000c10192e */
[----:B------:R-:W-:Y:S05]  /*5ab0*/  @!P1 BRA `(.L_x_161) ;  /* 0x0000000000049947 */ /* 0x000fea0003800000 */
[----:B------:R0:W5:Y:S02]  /*5ac0*/  LDG.E.LTC128B R18, desc[UR46][R6.64+0x1e4] ;  /* 0x0001e42e06127981 */ /* 0x000164000c1e1920 */
.L_x_161:
[----:B------:R-:W-:Y:S05]  /*5ad0*/  BSYNC B1 ;  /* 0x0000000000017941 */ /* 0x000fea0003800000 */
.L_x_160:
[----:B------:R-:W-:Y:S05]  /*5ae0*/  @!P1 BRA `(.L_x_162) ;  /* 0x0000001000b09947 */ /* 0x000fea0003800000 */
[----:B-----5:R-:W-:-:S05]  /*5af0*/  LOP3.LUT R18, R18, 0xffffe000, RZ, 0xc0, !PT ;  /* 0xffffe00012127812 */ /* 0x020fca00078ec0ff */
[----:B------:R-:W-:-:S04]  /*5b00*/  FMUL R18, R18, R91 ;  /* 0x0000005b12127220 */ /* 0x000fc80000400000 */
[----:B------:R-:W-:-:S05]  /*5b10*/  FFMA R87, R87, R90, R18 ;  /* 0x0000005a57577223 */ /* 0x000fca0000000012 */
[----:B------:R-:W-:-:S05]  /*5b20*/  F2FP.TF32.F32.PACK_B R87, R87 ;  /* 0x00000057ff57723e */ /* 0x000fca00024050ff */
[----:B------:R0:W-:Y:S01]  /*5b30*/  STG.E desc[UR46][R10.64+0x1e4], R87 ;  /* 0x0001e4570a007986 */ /* 0x0001e2000c10192e */
[----:B------:R-:W-:Y:S05]  /*5b40*/  BRA `(.L_x_162) ;  /* 0x0000001000987947 */ /* 0x000fea0003800000 */
.L_x_37:
[----:B------:R-:W-:Y:S01]  /*5b50*/  ISETP.GT.AND P4, PT, R3, 0x1, PT ;  /* 0x000000010300780c */ /* 0x000fe20003f84270 */
[----:B------:R-:W-:Y:S01]  /*5b60*/  ULDC.64 UR4, c[0x0][0x5c0] ;  /* 0x0001700000047ab9 */ /* 0x000fe20000000a00 */
[-C--:B------:R-:W-:Y:S01]  /*5b70*/  FMUL R9, R24, R90.reuse ;  /* 0x0000005a18097220 */ /* 0x080fe20000400000 */
[----:B------:R-:W-:Y:S01]  /*5b80*/  LEA R4, P3, R106, UR4, 0x2 ;  /* 0x000000046a047c11 */ /* 0x000fe2000f8610ff */
[-C--:B------:R-:W-:Y:S01]  /*5b90*/  FMUL R25, R25, R90.reuse ;  /* 0x0000005a19197220 */ /* 0x080fe20000400000 */
[----:B------:R-:W-:Y:S01]  /*5ba0*/  ISETP.GT.AND P1, PT, R0, RZ, P4 ;  /* 0x000000ff0000720c */ /* 0x000fe20002724270 */
[-C--:B------:R-:W-:Y:S01]  /*5bb0*/  FMUL R11, R26, R90.reuse ;  /* 0x0000005a1a0b7220 */ /* 0x080fe20000400000 */
[----:B------:R-:W-:Y:S01]  /*5bc0*/  LEA.HI.X R5, R106, UR5, R115, 0x2, P3 ;  /* 0x000000056a057c11 */ /* 0x000fe200098f1473 */
[-C--:B------:R-:W-:Y:S01]  /*5bd0*/  FMUL R27, R27, R90.reuse ;  /* 0x0000005a1b1b7220 */ /* 0x080fe20000400000 */
[----:B------:R-:W-:Y:S01]  /*5be0*/  F2FP.TF32.F32.PACK_B R9, R9 ;  /* 0x00000009ff09723e */ /* 0x000fe200024050ff */
[-C--:B------:R-:W-:Y:S01]  /*5bf0*/  FMUL R29, R29, R90.reuse ;  /* 0x0000005a1d1d7220 */ /* 0x080fe20000400000 */
[----:B------:R-:W-:Y:S01]  /*5c00*/  F2FP.TF32.F32.PACK_B R25, R25 ;  /* 0x00000019ff19723e */ /* 0x000fe200024050ff */
[----:B------:R-:W-:Y:S01]  /*5c10*/  FMUL R31, R31, R90 ;  /* 0x0000005a1f1f7220 */ /* 0x000fe20000400000 */
[C---:B------:R-:W-:Y:S01]  /*5c20*/  SHF.L.U64.HI R7, R96.reuse, 0x2, R97 ;  /* 0x0000000260077819 */ /* 0x040fe20000010261 */
[----:B------:R0:W-:Y:S01]  /*5c30*/  @P2 STG.E desc[UR46][R4.64], R9 ;  /* 0x0000000904002986 */ /* 0x0001e2000c10192e */
[----:B------:R-:W-:Y:S01]  /*5c40*/  LEA R6, P3, R96, R4, 0x2 ;  /* 0x0000000460067211 */ /* 0x000fe200078610ff */
[-C--:B------:R-:W-:Y:S01]  /*5c50*/  FMUL R13, R32, R90.reuse ;  /* 0x0000005a200d7220 */ /* 0x080fe20000400000 */
[C---:B------:R-:W-:Y:S01]  /*5c60*/  ISETP.GT.AND P2, PT, R3.reuse, 0x8, PT ;  /* 0x000000080300780c */ /* 0x040fe20003f44270 */
[----:B------:R-:W-:Y:S01]  /*5c70*/  @P1 STG.E desc[UR46][R4.64+0x4], R25 ;  /* 0x0000041904001986 */ /* 0x000fe2000c10192e */
[----:B------:R-:W-:Y:S01]  /*5c80*/  ISETP.GT.AND P1, PT, R3, 0x9, PT ;  /* 0x000000090300780c */ /* 0x000fe20003f24270 */
[----:B------:R-:W-:Y:S01]  /*5c90*/  IMAD.X R7, R7, 0x1, R5, P3 ;  /* 0x0000000107077824 */ /* 0x000fe200018e0605 */
[C---:B------:R-:W-:Y:S01]  /*5ca0*/  ISETP.GT.AND P0, PT, R0.reuse, 0x8, P0 ;  /* 0x000000080000780c */ /* 0x040fe20000704270 */
[-C--:B------:R-:W-:Y:S01]  /*5cb0*/  FMUL R33, R33, R90.reuse ;  /* 0x0000005a21217220 */ /* 0x080fe20000400000 */
[C---:B------:R-:W-:Y:S01]  /*5cc0*/  ISETP.GT.AND P4, PT, R0.reuse, 0x8, P4 ;  /* 0x000000080000780c */ /* 0x040fe20002784270 */
[-C--:B------:R-:W-:Y:S01]  /*5cd0*/  FMUL R35, R35, R90.reuse ;  /* 0x0000005a23237220 */ /* 0x080fe20000400000 */
[----:B------:R-:W-:Y:S01]  /*5ce0*/  ISETP.GT.AND P5, PT, R0, RZ, P2 ;  /* 0x000000ff0000720c */ /* 0x000fe200017a4270 */
[-C--:B0-----:R-:W-:Y:S01]  /*5cf0*/  FMUL R9, R28, R90.reuse ;  /* 0x0000005a1c097220 */ /* 0x081fe20000400000 */
[C---:B------:R-:W-:Y:S01]  /*5d00*/  ISETP.GT.AND P3, PT, R0.reuse, RZ, P1 ;  /* 0x000000ff0000720c */ /* 0x040fe20000f64270 */
[-C--:B------:R-:W-:Y:S01]  /*5d10*/  FMUL R37, R37, R90.reuse ;  /* 0x0000005a25257220 */ /* 0x080fe20000400000 */
[----:B------:R-:W-:Y:S01]  /*5d20*/  F2FP.TF32.F32.PACK_B R11, R11 ;  /* 0x0000000bff0b723e */ /* 0x000fe200024050ff */
[-C--:B------:R-:W-:Y:S01]  /*5d30*/  FMUL R39, R39, R90.reuse ;  /* 0x0000005a27277220 */ /* 0x080fe20000400000 */
[----:B------:R-:W-:Y:S01]  /*5d40*/  F2FP.TF32.F32.PACK_B R27, R27 ;  /* 0x0000001bff1b723e */ /* 0x000fe200024050ff */
[-C--:B------:R-:W-:Y:S01]  /*5d50*/  FMUL R41, R41, R90.reuse ;  /* 0x0000005a29297220 */ /* 0x080fe20000400000 */
[----:B------:R-:W-:Y:S01]  /*5d60*/  F2FP.TF32.F32.PACK_B R9, R9 ;  /* 0x00000009ff09723e */ /* 0x000fe200024050ff */
[----:B------:R0:W-:Y:S01]  /*5d70*/  @P0 STG.E desc[UR46][R6.64], R11 ;  /* 0x0000000b06000986 */ /* 0x0001e2000c10192e */
[----:B------:R-:W-:Y:S01]  /*5d80*/  F2FP.TF32.F32.PACK_B R29, R29 ;  /* 0x0000001dff1d723e */ /* 0x000fe200024050ff */
[-C--:B------:R-:W-:Y:S01]  /*5d90*/  FMUL R43, R43, R90.reuse ;  /* 0x0000005a2b2b7220 */ /* 0x080fe20000400000 */
[----:B------:R-:W-:Y:S01]  /*5da0*/  ISETP.GT.AND P0, PT, R3, 0x10, PT ;  /* 0x000000100300780c */ /* 0x000fe20003f04270 */
[----:B------:R-:W-:Y:S01]  /*5db0*/  @P4 STG.E desc[UR46][R6.64+0x4], R27 ;  /* 0x0000041b06004986 */ /* 0x000fe2000c10192e */
[C---:B------:R-:W-:Y:S01]  /*5dc0*/  ISETP.GT.AND P2, PT, R0.reuse, 0x8, P2 ;  /* 0x000000080000780c */ /* 0x040fe20001744270 */
[-C--:B------:R-:W-:Y:S01]  /*5dd0*/  FMUL R45, R45, R90.reuse ;  /* 0x0000005a2d2d7220 */ /* 0x080fe20000400000 */
[C---:B------:R-:W-:Y:S01]  /*5de0*/  ISETP.GT.AND P1, PT, R0.reuse, 0x8, P1 ;  /* 0x000000080000780c */ /* 0x040fe20000f24270 */
[----:B------:R1:W-:Y:S01]  /*5df0*/  @P5 STG.E desc[UR46][R4.64+0x20], R9 ;  /* 0x0000200904005986 */ /* 0x0003e2000c10192e */
[----:B------:R-:W-:Y:S01]  /*5e00*/  ISETP.GT.AND P5, PT, R0, RZ, P0 ;  /* 0x000000ff0000720c */ /* 0x000fe200007a4270 */
[-C--:B------:R-:W-:Y:S01]  /*5e10*/  FMUL R47, R47, R90.reuse ;  /* 0x0000005a2f2f7220 */ /* 0x080fe20000400000 */
[----:B------:R-:W-:Y:S01]  /*5e20*/  F2FP.TF32.F32.PACK_B R31, R31 ;  /* 0x0000001fff1f723e */ /* 0x000fe200024050ff */
[----:B------:R-:W-:Y:S01]  /*5e30*/  @P3 STG.E desc[UR46][R4.64+0x24], R29 ;  /* 0x0000241d04003986 */ /* 0x000fe2000c10192e */
[----:B------:R-:W-:Y:S01]  /*5e40*/  ISETP.GT.AND P3, PT, R3, 0x11, PT ;  /* 0x000000110300780c */ /* 0x000fe20003f64270 */
[-C--:B0-----:R-:W-:Y:S01]  /*5e50*/  FMUL R11, R30, R90.reuse ;  /* 0x0000005a1e0b7220 */ /* 0x081fe20000400000 */
[----:B------:R-:W-:Y:S01]  /*5e60*/  F2FP.TF32.F32.PACK_B R13, R13 ;  /* 0x0000000dff0d723e */ /* 0x000fe200024050ff */
[-C--:B------:R-:W-:Y:S01]  /*5e70*/  FMUL R49, R49, R90.reuse ;  /* 0x0000005a31317220 */ /* 0x080fe20000400000 */
[----:B------:R-:W-:Y:S01]  /*5e80*/  ISETP.GT.AND P4, PT, R0, RZ, P3 ;  /* 0x000000ff0000720c */ /* 0x000fe20001f84270 */
[-C--:B------:R-:W-:Y:S01]  /*5e90*/  FMUL R51, R51, R90.reuse ;  /* 0x0000005a33337220 */ /* 0x080fe20000400000 */
[----:B------:R-:W-:Y:S01]  /*5ea0*/  F2FP.TF32.F32.PACK_B R11, R11 ;  /* 0x0000000bff0b723e */ /* 0x000fe200024050ff */
[-C--:B-1----:R-:W-:Y:S01]  /*5eb0*/  FMUL R9, R34, R90.reuse ;  /* 0x0000005a22097220 */ /* 0x082fe20000400000 */
[----:B------:R-:W-:Y:S01]  /*5ec0*/  F2FP.TF32.F32.PACK_B R33, R33 ;  /* 0x00000021ff21723e */ /* 0x000fe200024050ff */
[-C--:B------:R-:W-:Y:S01]  /*5ed0*/  FMUL R53, R53, R90.reuse ;  /* 0x0000005a35357220 */ /* 0x080fe20000400000 */
[C---:B------:R-:W-:Y:S01]  /*5ee0*/  ISETP.GT.AND P0, PT, R0.reuse, 0x8, P0 ;  /* 0x000000080000780c */ /* 0x040fe20000704270 */
[----:B------:R0:W-:Y:S01]  /*5ef0*/  @P2 STG.E desc[UR46][R6.64+0x20], R11 ;  /* 0x0000200b06002986 */ /* 0x0001e2000c10192e */
[----:B------:R-:W-:Y:S01]  /*5f00*/  ISETP.GT.AND P2, PT, R3, 0x19, PT ;  /* 0x000000190300780c */ /* 0x000fe20003f44270 */
[-C--:B------:R-:W-:Y:S01]  /*5f10*/  FMUL R55, R55, R90.reuse ;  /* 0x0000005a37377220 */ /* 0x080fe20000400000 */
[----:B------:R-:W-:Y:S01]  /*5f20*/  F2FP.TF32.F32.PACK_B R9, R9 ;  /* 0x00000009ff09723e */ /* 0x000fe200024050ff */
[----:B------:R-:W-:Y:S01]  /*5f30*/  @P1 STG.E desc[UR46][R6.64+0x24], R31 ;  /* 0x0000241f06001986 */ /* 0x000fe2000c10192e */
[----:B------:R-:W-:Y:S01]  /*5f40*/  ISETP.GT.AND P1, PT, R3, 0x18, PT ;  /* 0x000000180300780c */ /* 0x000fe20003f24270 */
[-C--:B------:R-:W-:Y:S01]  /*5f50*/  FMUL R57, R57, R90.reuse ;  /* 0x0000005a39397220 */ /* 0x080fe20000400000 */
[----:B------:R-:W-:Y:S01]  /*5f60*/  F2FP.TF32.F32.PACK_B R35, R35 ;  /* 0x00000023ff23723e */ /* 0x000fe200024050ff */
[----:B------:R1:W-:Y:S01]  /*5f70*/  @P5 STG.E desc[UR46][R4.64+0x40], R13 ;  /* 0x0000400d04005986 */ /* 0x0003e2000c10192e */
[C---:B------:R-:W-:Y:S01]  /*5f80*/  ISETP.GT.AND P5, PT, R0.reuse, RZ, P1 ;  /* 0x000000ff0000720c */ /* 0x040fe20000fa4270 */
[-C--:B------:R-:W-:Y:S01]  /*5f90*/  FMUL R59, R59, R90.reuse ;  /* 0x0000005a3b3b7220 */ /* 0x080fe20000400000 */
[----:B------:R-:W-:Y:S01]  /*5fa0*/  F2FP.TF32.F32.PACK_B R37, R37 ;  /* 0x00000025ff25723e */ /* 0x000fe200024050ff */
[----:B------:R-:W-:Y:S01]  /*5fb0*/  @P4 STG.E desc[UR46][R4.64+0x44], R33 ;  /* 0x0000442104004986 */ /* 0x000fe2000c10192e */
[----:B------:R-:W-:Y:S01]  /*5fc0*/  ISETP.GT.AND P4, PT, R0, 0x8, P3 ;  /* 0x000000080000780c */ /* 0x000fe20001f84270 */
[-C--:B0-----:R-:W-:Y:S01]  /*5fd0*/  FMUL R11, R36, R90.reuse ;  /* 0x0000005a240b7220 */ /* 0x081fe20000400000 */
[C---:B------:R-:W-:Y:S01]  /*5fe0*/  ISETP.GT.AND P3, PT, R0.reuse, RZ, P2 ;  /* 0x000000ff0000720c */ /* 0x040fe20001764270 */
[----:B------:R0:W-:Y:S01]  /*5ff0*/  @P0 STG.E desc[UR46][R6.64+0x40], R9 ;  /* 0x0000400906000986 */ /* 0x0001e2000c10192e */
[----:B------:R-:W-:Y:S01]  /*6000*/  ISETP.GT.AND P1, PT, R0, 0x8, P1 ;  /* 0x000000080000780c */ /* 0x000fe20000f24270 */
[-C--:B------:R-:W-:Y:S01]  /*6010*/  FMUL R61, R61, R90.reuse ;  /* 0x0000005a3d3d7220 */ /* 0x080fe20000400000 */
[----:B------:R-:W-:Y:S01]  /*6020*/  F2FP.TF32.F32.PACK_B R11, R11 ;  /* 0x0000000bff0b723e */ /* 0x000fe200024050ff */
[-C--:B-1----:R-:W-:Y:S01]  /*6030*/  FMUL R13, R40, R90.reuse ;  /* 0x0000005a280d7220 */ /* 0x082fe20000400000 */
[----:B------:R-:W-:Y:S01]  /*6040*/  ISETP.GT.AND P0, PT, R3, 0x20, PT ;  /* 0x000000200300780c */ /* 0x000fe20003f04270 */
[-C--:B------:R-:W-:Y:S01]  /*6050*/  FMUL R63, R63, R90.reuse ;  /* 0x0000005a3f3f7220 */ /* 0x080fe20000400000 */
[----:B------:R-:W-:Y:S01]  /*6060*/  F2FP.TF32.F32.PACK_B R39, R39 ;  /* 0x00000027ff27723e */ /* 0x000fe200024050ff */
[-C--:B------:R-:W-:Y:S01]  /*6070*/  FMUL R65, R65, R90.reuse ;  /* 0x0000005a41417220 */ /* 0x080fe20000400000 */
[----:B------:R-:W-:Y:S01]  /*6080*/  F2FP.TF32.F32.PACK_B R13, R13 ;  /* 0x0000000dff0d723e */ /* 0x000fe200024050ff */
[----:B------:R-:W-:Y:S01]  /*6090*/  @P4 STG.E desc[UR46][R6.64+0x44], R35 ;  /* 0x0000442306004986 */ /* 0x000fe2000c10192e */
[----:B------:R-:W-:Y:S01]  /*60a0*/  ISETP.GT.AND P4, PT, R0, 0x8, P2 ;  /* 0x000000080000780c */ /* 0x000fe20001784270 */
[-C--:B0-----:R-:W-:Y:S01]  /*60b0*/  FMUL R9, R38, R90.reuse ;  /* 0x0000005a26097220 */ /* 0x081fe20000400000 */
[----:B------:R-:W-:Y:S01]  /*60c0*/  ISETP.GT.AND P2, PT, R3, 0x21, PT ;  /* 0x000000210300780c */ /* 0x000fe20003f44270 */
[----:B------:R0:W-:Y:S01]  /*60d0*/  @P5 STG.E desc[UR46][R4.64+0x60], R11 ;  /* 0x0000600b04005986 */ /* 0x0001e2000c10192e */
[C---:B------:R-:W-:Y:S01]  /*60e0*/  ISETP.GT.AND P5, PT, R0.reuse, RZ, P0 ;  /* 0x000000ff0000720c */ /* 0x040fe200007a4270 */
[-C--:B------:R-:W-:Y:S01]  /*60f0*/  FMUL R67, R67, R90.reuse ;  /* 0x0000005a43437220 */ /* 0x080fe20000400000 */
[----:B------:R-:W-:Y:S01]  /*6100*/  F2FP.TF32.F32.PACK_B R9, R9 ;  /* 0x00000009ff09723e */ /* 0x000fe200024050ff */
[----:B------:R-:W-:Y:S01]  /*6110*/  @P3 STG.E desc[UR46][R4.64+0x64], R37 ;  /* 0x0000642504003986 */ /* 0x000fe2000c10192e */
[C---:B------:R-:W-:Y:S01]  /*6120*/  ISETP.GT.AND P3, PT, R0.reuse, RZ, P2 ;  /* 0x000000ff0000720c */ /* 0x040fe20001764270 */
[-C--:B------:R-:W-:Y:S01]  /*6130*/  FMUL R69, R69, R90.reuse ;  /* 0x0000005a45457220 */ /* 0x080fe20000400000 */
[----:B------:R-:W-:Y:S01]  /*6140*/  F2FP.TF32.F32.PACK_B R41, R41 ;  /* 0x00000029ff29723e */ /* 0x000fe200024050ff */
[----:B------:R1:W-:Y:S01]  /*6150*/  @P1 STG.E desc[UR46][R6.64+0x60], R9 ;  /* 0x0000600906001986 */ /* 0x0003e2000c10192e */
[C---:B------:R-:W-:Y:S01]  /*6160*/  ISETP.GT.AND P0, PT, R0.reuse, 0x8, P0 ;  /* 0x000000080000780c */ /* 0x040fe20000704270 */
[-C--:B------:R-:W-:Y:S01]  /*6170*/  FMUL R71, R71, R90.reuse ;  /* 0x0000005a47477220 */ /* 0x080fe20000400000 */
[C---:B------:R-:W-:Y:S01]  /*6180*/  ISETP.GT.AND P1, PT, R3.reuse, 0x28, PT ;  /* 0x000000280300780c */ /* 0x040fe20003f24270 */
[----:B------:R-:W-:Y:S01]  /*6190*/  @P4 STG.E desc[UR46][R6.64+0x64], R39 ;  /* 0x0000642706004986 */ /* 0x000fe2000c10192e */
[----:B------:R-:W-:Y:S01]  /*61a0*/  ISETP.GT.AND P4, PT, R0, 0x8, P2 ;  /* 0x000000080000780c */ /* 0x000fe20001784270 */
[-C--:B0-----:R-:W-:Y:S01]  /*61b0*/  FMUL R11, R44, R90.reuse ;  /* 0x0000005a2c0b7220 */ /* 0x081fe20000400000 */
[----:B------:R-:W-:Y:S01]  /*61c0*/  ISETP.GT.AND P2, PT, R3, 0x29, PT ;  /* 0x000000290300780c */ /* 0x000fe20003f44270 */
[----:B------:R0:W-:Y:S01]  /*61d0*/  @P5 STG.E desc[UR46][R4.64+0x80], R13 ;  /* 0x0000800d04005986 */ /* 0x0001e2000c10192e */
[----:B------:R-:W-:Y:S01]  /*61e0*/  ISETP.GT.AND P5, PT, R0, RZ, P1 ;  /* 0x000000ff0000720c */ /* 0x000fe20000fa4270 */
[-C--:B------:R-:W-:Y:S01]  /*61f0*/  FMUL R73, R73, R90.reuse ;  /* 0x0000005a49497220 */ /* 0x080fe20000400000 */
[----:B------:R-:W-:Y:S01]  /*6200*/  F2FP.TF32.F32.PACK_B R43, R43 ;  /* 0x0000002bff2b723e */ /* 0x000fe200024050ff */
[-C--:B-1----:R-:W-:Y:S01]  /*6210*/  FMUL R9, R42, R90.reuse ;  /* 0x0000005a2a097220 */ /* 0x082fe20000400000 */
[----:B------:R-:W-:Y:S01]  /*6220*/  @P3 STG.E desc[UR46][R4.64+0x84], R41 ;  /* 0x0000842904003986 */ /* 0x000fe2000c10192e */
[----:B------:R-:W-:Y:S01]  /*6230*/  ISETP.GT.AND P3, PT, R0, RZ, P2 ;  /* 0x000000ff0000720c */ /* 0x000fe20001764270 */
[-C--:B------:R-:W-:Y:S01]  /*6240*/  FMUL R75, R75, R90.reuse ;  /* 0x0000005a4b4b7220 */ /* 0x080fe20000400000 */
[----:B------:R-:W-:Y:S01]  /*6250*/  F2FP.TF32.F32.PACK_B R11, R11 ;  /* 0x0000000bff0b723e */ /* 0x000fe200024050ff */
[-C--:B------:R-:W-:Y:S01]  /*6260*/  FMUL R77, R77, R90.reuse ;  /* 0x0000005a4d4d7220 */ /* 0x080fe20000400000 */
[----:B------:R-:W-:Y:S01]  /*6270*/  F2FP.TF32.F32.PACK_B R9, R9 ;  /* 0x00000009ff09723e */ /* 0x000fe200024050ff */
[-C--:B------:R-:W-:Y:S01]  /*6280*/  FMUL R79, R79, R90.reuse ;  /* 0x0000005a4f4f7220 */ /* 0x080fe20000400000 */
[----:B------:R-:W-:Y:S01]  /*6290*/  F2FP.TF32.F32.PACK_B R45, R45 ;  /* 0x0000002dff2d723e */ /* 0x000fe200024050ff */
[-C--:B0-----:R-:W-:Y:S01]  /*62a0*/  FMUL R13, R48, R90.reuse ;  /* 0x0000005a300d7220 */ /* 0x081fe20000400000 */
[C---:B------:R-:W-:Y:S01]  /*62b0*/  ISETP.GT.AND P1, PT, R0.reuse, 0x8, P1 ;  /* 0x000000080000780c */ /* 0x040fe20000f24270 */
[----:B------:R0:W-:Y:S01]  /*62c0*/  @P0 STG.E desc[UR46][R6.64+0x80], R9 ;  /* 0x0000800906000986 */ /* 0x0001e2000c10192e */
[----:B------:R-:W-:Y:S01]  /*62d0*/  ISETP.GT.AND P0, PT, R3, 0x30, PT ;  /* 0x000000300300780c */ /* 0x000fe20003f04270 */
[-C--:B------:R-:W-:Y:S01]  /*62e0*/  FMUL R81, R81, R90.reuse ;  /* 0x0000005a51517220 */ /* 0x080fe20000400000 */
[----:B------:R-:W-:Y:S01]  /*62f0*/  F2FP.TF32.F32.PACK_B R47, R47 ;  /* 0x0000002fff2f723e */ /* 0x000fe200024050ff */
[----:B------:R-:W-:Y:S01]  /*6300*/  @P4 STG.E desc[UR46][R6.64+0x84], R43 ;  /* 0x0000842b06004986 */ /* 0x000fe2000c10192e */
[C---:B------:R-:W-:Y:S01]  /*6310*/  ISETP.GT.AND P4, PT, R0.reuse, 0x8, P2 ;  /* 0x000000080000780c */ /* 0x040fe20001784270 */
[-C--:B------:R-:W-:Y:S01]  /*6320*/  FMUL R83, R83, R90.reuse ;  /* 0x0000005a53537220 */ /* 0x080fe20000400000 */
[----:B------:R-:W-:Y:S01]  /*6330*/  ISETP.GT.AND P2, PT, R3, 0x31, PT ;  /* 0x000000310300780c */ /* 0x000fe20003f44270 */
[----:B------:R1:W-:Y:S01]  /*6340*/  @P5 STG.E desc[UR46][R4.64+0xa0], R11 ;  /* 0x0000a00b04005986 */ /* 0x0003e2000c10192e */
[----:B------:R-:W-:Y:S01]  /*6350*/  ISETP.GT.AND P5, PT, R0, RZ, P0 ;  /* 0x000000ff0000720c */ /* 0x000fe200007a4270 */
[-C--:B------:R-:W-:Y:S01]  /*6360*/  FMUL R85, R85, R90.reuse ;  /* 0x0000005a55557220 */ /* 0x080fe20000400000 */
[----:B------:R-:W-:Y:S01]  /*6370*/  F2FP.TF32.F32.PACK_B R13, R13 ;  /* 0x0000000dff0d723e */ /* 0x000fe200024050ff */
[-C--:B0-----:R-:W-:Y:S01]  /*6380*/  FMUL R9, R46, R90.reuse ;  /* 0x0000005a2e097220 */ /* 0x081fe20000400000 */
[----:B------:R-:W-:Y:S01]  /*6390*/  @P3 STG.E desc[UR46][R4.64+0xa4], R45 ;  /* 0x0000a42d04003986 */ /* 0x000fe2000c10192e */
[----:B------:R-:W-:Y:S01]  /*63a0*/  ISETP.GT.AND P3, PT, R0, RZ, P2 ;  /* 0x000000ff0000720c */ /* 0x000fe20001764270 */
[----:B------:R-:W-:Y:S01]  /*63b0*/  FMUL R87, R87, R90 ;  /* 0x0000005a57577220 */ /* 0x000fe20000400000 */
[----:B------:R-:W-:-:S02]  /*63c0*/  F2FP.TF32.F32.PACK_B R49, R49 ;  /* 0x00000031ff31723e */ /* 0x000fc400024050ff */
[----:B------:R-:W-:Y:S02]  /*63d0*/  F2FP.TF32.F32.PACK_B R9, R9 ;  /* 0x00000009ff09723e */ /* 0x000fe400024050ff */
[----:B------:R-:W-:Y:S01]  /*63e0*/  ISETP.GT.AND P0, PT, R0, 0x8, P0 ;  /* 0x000000080000780c */ /* 0x000fe20000704270 */
[----:B-1----:R-:W-:Y:S01]  /*63f0*/  FMUL R11, R52, R90 ;  /* 0x0000005a340b7220 */ /* 0x002fe20000400000 */
[----:B------:R-:W-:Y:S01]  /*6400*/  F2FP.TF32.F32.PACK_B R51, R51 ;  /* 0x00000033ff33723e */ /* 0x000fe200024050ff */
[----:B------:R0:W-:Y:S01]  /*6410*/  @P1 STG.E desc[UR46][R6.64+0xa0], R9 ;  /* 0x0000a00906001986 */ /* 0x0001e2000c10192e */
[----:B------:R-:W-:Y:S02]  /*6420*/  ISETP.GT.AND P1, PT, R3, 0x38, PT ;  /* 0x000000380300780c */ /* 0x000fe40003f24270 */
[----:B------:R-:W-:Y:S01]  /*6430*/  F2FP.TF32.F32.PACK_B R11, R11 ;  /* 0x0000000bff0b723e */ /* 0x000fe200024050ff */
[----:B------:R-:W-:Y:S01]  /*6440*/  @P4 STG.E desc[UR46][R6.64+0xa4], R47 ;  /* 0x0000a42f06004986 */ /* 0x000fe2000c10192e */
[----:B------:R-:W-:-:S02]  /*6450*/  ISETP.GT.AND P4, PT, R0, 0x8, P2 ;  /* 0x000000080000780c */ /* 0x000fc40001784270 */
[----:B------:R-:W-:Y:S01]  /*6460*/  ISETP.GT.AND P2, PT, R3, 0x39, PT ;  /* 0x000000390300780c */ /* 0x000fe20003f44270 */
[----:B------:R1:W-:Y:S01]  /*6470*/  @P5 STG.E desc[UR46][R4.64+0xc0], R13 ;  /* 0x0000c00d04005986 */ /* 0x0003e2000c10192e */
[----:B------:R-:W-:Y:S02]  /*6480*/  ISETP.GT.AND P5, PT, R0, RZ, P1 ;  /* 0x000000ff0000720c */ /* 0x000fe40000fa4270 */
[----:B------:R-:W-:Y:S01]  /*6490*/  F2FP.TF32.F32.PACK_B R53, R53 ;  /* 0x00000035ff35723e */ /* 0x000fe200024050ff */
[-C--:B0-----:R-:W-:Y:S01]  /*64a0*/  FMUL R9, R50, R90.reuse ;  /* 0x0000005a32097220 */ /* 0x081fe20000400000 */
[----:B------:R-:W-:Y:S01]  /*64b0*/  @P3 STG.E desc[UR46][R4.64+0xc4], R49 ;  /* 0x0000c43104003986 */ /* 0x000fe2000c10192e */
[C---:B------:R-:W-:Y:S02]  /*64c0*/  ISETP.GT.AND P3, PT, R0.reuse, RZ, P2 ;  /* 0x000000ff0000720c */ /* 0x040fe40001764270 */
[----:B------:R-:W-:Y:S02]  /*64d0*/  ISETP.GT.AND P1, PT, R0, 0x8, P1 ;  /* 0x000000080000780c */ /* 0x000fe40000f24270 */
[----:B------:R-:W-:Y:S01]  /*64e0*/  F2FP.TF32.F32.PACK_B R9, R9 ;  /* 0x00000009ff09723e */ /* 0x000fe200024050ff */
[----:B-1----:R-:W-:Y:S01]  /*64f0*/  FMUL R13, R56, R90 ;  /* 0x0000005a380d7220 */ /* 0x002fe20000400000 */
[----:B------:R-:W-:-:S03]  /*6500*/  F2FP.TF32.F32.PACK_B R55, R55 ;  /* 0x00000037ff37723e */ /* 0x000fc600024050ff */
[----:B------:R0:W-:Y:S01]  /*6510*/  @P0 STG.E desc[UR46][R6.64+0xc0], R9 ;  /* 0x0000c00906000986 */ /* 0x0001e2000c10192e */
[C---:B------:R-:W-:Y:S02]  /*6520*/  ISETP.GT.AND P0, PT, R3.reuse, 0x40, PT ;  /* 0x000000400300780c */ /* 0x040fe40003f04270 */
[----:B------:R-:W-:Y:S01]  /*6530*/  F2FP.TF32.F32.PACK_B R13, R13 ;  /* 0x0000000dff0d723e */ /* 0x000fe200024050ff */
[----:B------:R-:W-:Y:S01]  /*6540*/  @P4 STG.E desc[UR46][R6.64+0xc4], R51 ;  /* 0x0000c43306004986 */ /* 0x000fe2000c10192e */
[C---:B------:R-:W-:Y:S02]  /*6550*/  ISETP.GT.AND P4, PT, R0.reuse, 0x8, P2 ;  /* 0x000000080000780c */ /* 0x040fe40001784270 */
[----:B------:R-:W-:Y:S01]  /*6560*/  ISETP.GT.AND P2, PT, R3, 0x41, PT ;  /* 0x000000410300780c */ /* 0x000fe20003f44270 */
[----:B------:R1:W-:Y:S01]  /*6570*/  @P5 STG.E desc[UR46][R4.64+0xe0], R11 ;  /* 0x0000e00b04005986 */ /* 0x0003e2000c10192e */
[----:B------:R-:W-:Y:S02]  /*6580*/  ISETP.GT.AND P5, PT, R0, RZ, P0 ;  /* 0x000000ff0000720c */ /* 0x000fe400007a4270 */
[----:B------:R-:W-:Y:S01]  /*6590*/  F2FP.TF32.F32.PACK_B R57, R57 ;  /* 0x00000039ff39723e */ /* 0x000fe200024050ff */
[----:B0-----:R-:W-:Y:S01]  /*65a0*/  FMUL R9, R54, R90 ;  /* 0x0000005a36097220 */ /* 0x001fe20000400000 */
[----:B------:R-:W-:Y:S01]  /*65b0*/  @P3 STG.E desc[UR46][R4.64+0xe4], R53 ;  /* 0x0000e43504003986 */ /* 0x000fe2000c10192e */
[----:B------:R-:W-:-:S02]  /*65c0*/  ISETP.GT.AND P3, PT, R0, RZ, P2 ;  /* 0x000000ff0000720c */ /* 0x000fc40001764270 */
        /* <DEDUP_REMOVED lines=61> */
[----:B------:R-:W-:Y:S01]  /*69a0*/  @P3 STG.E desc[UR46][R4.64+0x164], R69 ;  /* 0x0001644504003986 */ /* 0x000fe2000c10192e */
[----:B0-----:R-:W-:Y:S01]  /*69b0*/  FMUL R9, R70, R90 ;  /* 0x0000005a46097220 */ /* 0x001fe20000400000 */
[----:B------:R-:W-:-:S02]  /*69c0*/  ISETP.GT.AND P3, PT, R0, RZ, P2 ;  /* 0x000000ff0000720c */ /* 0x000fc40001764270 */
[----:B------:R-:W-:Y:S02]  /*69d0*/  ISETP.GT.AND P0, PT, R0, 0x8, P0 ;  /* 0x000000080000780c */ /* 0x000fe40000704270 */
[----:B------:R-:W-:Y:S01]  /*69e0*/  F2FP.TF32.F32.PACK_B R9, R9 ;  /* 0x00000009ff09723e */ /* 0x000fe200024050ff */
[----:B-1----:R-:W-:Y:S01]  /*69f0*/  FMUL R11, R76, R90 ;  /* 0x0000005a4c0b7220 */ /* 0x002fe20000400000 */
[----:B------:R-:W-:-:S03]  /*6a00*/  F2FP.TF32.F32.PACK_B R75, R75 ;  /* 0x0000004bff4b723e */ /* 0x000fc600024050ff */
[----:B------:R0:W-:Y:S01]  /*6a10*/  @P1 STG.E desc[UR46][R6.64+0x160], R9 ;  /* 0x0001600906001986 */ /* 0x0001e2000c10192e */
[----:B------:R-:W-:Y:S02]  /*6a20*/  F2FP.TF32.F32.PACK_B R77, R77 ;  /* 0x0000004dff4d723e */ /* 0x000fe400024050ff */
[----:B------:R-:W-:Y:S01]  /*6a30*/  F2FP.TF32.F32.PACK_B R11, R11 ;  /* 0x0000000bff0b723e */ /* 0x000fe200024050ff */
[----:B------:R-:W-:Y:S01]  /*6a40*/  @P4 STG.E desc[UR46][R6.64+0x164], R71 ;  /* 0x0001644706004986 */ /* 0x000fe2000c10192e */
[C---:B------:R-:W-:Y:S02]  /*6a50*/  ISETP.GT.AND P4, PT, R3.reuse, 0x68, PT ;  /* 0x000000680300780c */ /* 0x040fe40003f84270 */
[----:B------:R-:W-:Y:S01]  /*6a60*/  F2FP.TF32.F32.PACK_B R79, R79 ;  /* 0x0000004fff4f723e */ /* 0x000fe200024050ff */
[----:B------:R1:W-:Y:S01]  /*6a70*/  @P5 STG.E desc[UR46][R4.64+0x180], R13 ;  /* 0x0001800d04005986 */ /* 0x0003e2000c10192e */
[----:B------:R-:W-:Y:S02]  /*6a80*/  ISETP.GT.AND P5, PT, R3, 0x69, PT ;  /* 0x000000690300780c */ /* 0x000fe40003fa4270 */
[----:B------:R-:W-:Y:S01]  /*6a90*/  F2FP.TF32.F32.PACK_B R81, R81 ;  /* 0x00000051ff51723e */ /* 0x000fe200024050ff */
[----:B------:R-:W-:Y:S01]  /*6aa0*/  @P3 STG.E desc[UR46][R4.64+0x184], R73 ;  /* 0x0001844904003986 */ /* 0x000fe2000c10192e */
[----:B------:R-:W-:Y:S01]  /*6ab0*/  ISETP.GT.AND P3, PT, R0, 0x8, P2 ;  /* 0x000000080000780c */ /* 0x000fe20001764270 */
[----:B0-----:R-:W-:Y:S01]  /*6ac0*/  FMUL R9, R74, R90 ;  /* 0x0000005a4a097220 */ /* 0x001fe20000400000 */
[----:B------:R-:W-:-:S02]  /*6ad0*/  ISETP.GT.AND P2, PT, R0, RZ, P4 ;  /* 0x000000ff0000720c */ /* 0x000fc40002744270 */
[C---:B------:R-:W-:Y:S02]  /*6ae0*/  ISETP.GT.AND P1, PT, R0.reuse, RZ, P5 ;  /* 0x000000ff0000720c */ /* 0x040fe40002f24270 */
[----:B------:R-:W-:Y:S01]  /*6af0*/  ISETP.GT.AND P4, PT, R0, 0x8, P4 ;  /* 0x000000080000780c */ /* 0x000fe20002784270 */
[----:B-1----:R-:W-:Y:S01]  /*6b00*/  FMUL R13, R78, R90 ;  /* 0x0000005a4e0d7220 */ /* 0x002fe20000400000 */
[----:B------:R-:W-:Y:S02]  /*6b10*/  ISETP.GT.AND P5, PT, R0, 0x8, P5 ;  /* 0x000000080000780c */ /* 0x000fe40002fa4270 */
[----:B------:R-:W-:Y:S02]  /*6b20*/  F2FP.TF32.F32.PACK_B R9, R9 ;  /* 0x00000009ff09723e */ /* 0x000fe400024050ff */
[----:B------:R-:W-:Y:S02]  /*6b30*/  F2FP.TF32.F32.PACK_B R13, R13 ;  /* 0x0000000dff0d723e */ /* 0x000fe400024050ff */
[----:B------:R-:W-:Y:S01]  /*6b40*/  F2FP.TF32.F32.PACK_B R83, R83 ;  /* 0x00000053ff53723e */ /* 0x000fe200024050ff */
[----:B------:R0:W-:Y:S01]  /*6b50*/  @P0 STG.E desc[UR46][R6.64+0x180], R9 ;  /* 0x0001800906000986 */ /* 0x0001e2000c10192e */
[----:B------:R-:W-:-:S02]  /*6b60*/  ISETP.GT.AND P0, PT, R3, 0x79, PT ;  /* 0x000000790300780c */ /* 0x000fc40003f04270 */
[----:B------:R-:W-:Y:S01]  /*6b70*/  F2FP.TF32.F32.PACK_B R85, R85 ;  /* 0x00000055ff55723e */ /* 0x000fe200024050ff */
[----:B------:R-:W-:Y:S01]  /*6b80*/  @P3 STG.E desc[UR46][R6.64+0x184], R75 ;  /* 0x0001844b06003986 */ /* 0x000fe2000c10192e */
[C---:B------:R-:W-:Y:S02]  /*6b90*/  ISETP.GT.AND P3, PT, R3.reuse, 0x70, PT ;  /* 0x000000700300780c */ /* 0x040fe40003f64270 */
[----:B------:R-:W-:Y:S01]  /*6ba0*/  F2FP.TF32.F32.PACK_B R87, R87 ;  /* 0x00000057ff57723e */ /* 0x000fe200024050ff */
[----:B------:R1:W-:Y:S01]  /*6bb0*/  @P2 STG.E desc[UR46][R4.64+0x1a0], R11 ;  /* 0x0001a00b04002986 */ /* 0x0003e2000c10192e */
[----:B------:R-:W-:-:S03]  /*6bc0*/  ISETP.GT.AND P2, PT, R3, 0x71, PT ;  /* 0x000000710300780c */ /* 0x000fc60003f44270 */
[----:B------:R-:W-:Y:S01]  /*6bd0*/  @P1 STG.E desc[UR46][R4.64+0x1a4], R77 ;  /* 0x0001a44d04001986 */ /* 0x000fe2000c10192e */
[----:B------:R-:W-:Y:S01]  /*6be0*/  ISETP.GT.AND P1, PT, R3, 0x78, PT ;  /* 0x000000780300780c */ /* 0x000fe20003f24270 */
[-C--:B------:R-:W-:Y:S01]  /*6bf0*/  FMUL R3, R80, R90.reuse ;  /* 0x0000005a50037220 */ /* 0x080fe20000400000 */
[-C--:B0-----:R-:W-:Y:S01]  /*6c00*/  FMUL R9, R82, R90.reuse ;  /* 0x0000005a52097220 */ /* 0x081fe20000400000 */
[----:B------:R0:W-:Y:S01]  /*6c10*/  @P4 STG.E desc[UR46][R6.64+0x1a0], R13 ;  /* 0x0001a00d06004986 */ /* 0x0001e2000c10192e */
[C---:B------:R-:W-:Y:S02]  /*6c20*/  ISETP.GT.AND P4, PT, R0.reuse, RZ, P3 ;  /* 0x000000ff0000720c */ /* 0x040fe40001f84270 */
[----:B------:R-:W-:Y:S01]  /*6c30*/  F2FP.TF32.F32.PACK_B R3, R3 ;  /* 0x00000003ff03723e */ /* 0x000fe200024050ff */
[----:B------:R-:W-:Y:S01]  /*6c40*/  @P5 STG.E desc[UR46][R6.64+0x1a4], R79 ;  /* 0x0001a44f06005986 */ /* 0x000fe2000c10192e */
[----:B------:R-:W-:Y:S01]  /*6c50*/  ISETP.GT.AND P5, PT, R0, RZ, P2 ;  /* 0x000000ff0000720c */ /* 0x000fe200017a4270 */
[----:B-1----:R-:W-:Y:S01]  /*6c60*/  FMUL R11, R84, R90 ;  /* 0x0000005a540b7220 */ /* 0x002fe20000400000 */
[----:B------:R-:W-:-:S02]  /*6c70*/  ISETP.GT.AND P3, PT, R0, 0x8, P3 ;  /* 0x000000080000780c */ /* 0x000fc40001f64270 */
[----:B------:R-:W-:Y:S02]  /*6c80*/  ISETP.GT.AND P2, PT, R0, 0x8, P2 ;  /* 0x000000080000780c */ /* 0x000fe40001744270 */
[----:B------:R-:W-:Y:S01]  /*6c90*/  F2FP.TF32.F32.PACK_B R9, R9 ;  /* 0x00000009ff09723e */ /* 0x000fe200024050ff */
[----:B0-----:R-:W-:Y:S01]  /*6ca0*/  FMUL R13, R86, R90 ;  /* 0x0000005a560d7220 */ /* 0x001fe20000400000 */
[----:B------:R-:W-:Y:S01]  /*6cb0*/  F2FP.TF32.F32.PACK_B R11, R11 ;  /* 0x0000000bff0b723e */ /* 0x000fe200024050ff */
[----:B------:R-:W-:Y:S01]  /*6cc0*/  @P4 STG.E desc[UR46][R4.64+0x1c0], R3 ;  /* 0x0001c00304004986 */ /* 0x000fe2000c10192e */
[C---:B------:R-:W-:Y:S02]  /*6cd0*/  ISETP.GT.AND P4, PT, R0.reuse, RZ, P1 ;  /* 0x000000ff0000720c */ /* 0x040fe40000f84270 */
[C---:B------:R-:W-:Y:S01]  /*6ce0*/  ISETP.GT.AND P1, PT, R0.reuse, 0x8, P1 ;  /* 0x000000080000780c */ /* 0x040fe20000f24270 */
[----:B------:R-:W-:Y:S01]  /*6cf0*/  @P5 STG.E desc[UR46][R4.64+0x1c4], R81 ;  /* 0x0001c45104005986 */ /* 0x000fe2000c10192e */
[----:B------:R-:W-:-:S02]  /*6d00*/  ISETP.GT.AND P5, PT, R0, RZ, P0 ;  /* 0x000000ff0000720c */ /* 0x000fc400007a4270 */
[----:B------:R-:W-:Y:S01]  /*6d10*/  ISETP.GT.AND P0, PT, R0, 0x8, P0 ;  /* 0x000000080000780c */ /* 0x000fe20000704270 */
[----:B------:R-:W-:Y:S01]  /*6d20*/  @P3 STG.E desc[UR46][R6.64+0x1c0], R9 ;  /* 0x0001c00906003986 */ /* 0x000fe2000c10192e */
[----:B------:R-:W-:-:S03]  /*6d30*/  F2FP.TF32.F32.PACK_B R13, R13 ;  /* 0x0000000dff0d723e */ /* 0x000fc600024050ff */
[----:B------:R-:W-:Y:S04]  /*6d40*/  @P2 STG.E desc[UR46][R6.64+0x1c4], R83 ;  /* 0x0001c45306002986 */ /* 0x000fe8000c10192e */
[----:B------:R-:W-:Y:S04]  /*6d50*/  @P4 STG.E desc[UR46][R4.64+0x1e0], R11 ;  /* 0x0001e00b04004986 */ /* 0x000fe8000c10192e */
[----:B------:R0:W-:Y:S02]  /*6d60*/  @P5 STG.E desc[UR46][R4.64+0x1e4], R85 ;  /* 0x0001e45504005986 */ /* 0x0001e4000c10192e */
[----:B0-----:R-:W-:-:S02]  /*6d70*/  @P1 IMAD.MOV.U32 R4, RZ, RZ, R6 ;  /* 0x000000ffff041224 */ /* 0x001fc400078e0006 */
[----:B------:R-:W-:-:S05]  /*6d80*/  @P1 IMAD.MOV.U32 R5, RZ, RZ, R7 ;  /* 0x000000ffff051224 */ /* 0x000fca00078e0007 */
[----:B------:R0:W-:Y:S04]  /*6d90*/  @P1 STG.E desc[UR46][R4.64+0x1e0], R13 ;  /* 0x0001e00d04001986 */ /* 0x0001e8000c10192e */
[----:B------:R0:W-:Y:S02]  /*6da0*/  @P0 STG.E desc[UR46][R6.64+0x1e4], R87 ;  /* 0x0001e45706000986 */ /* 0x0001e4000c10192e */
.L_x_162:
[----:B------:R-:W-:Y:S05]  /*6db0*/  BSYNC B0 ;  /* 0x0000000000007941 */ /* 0x000fea0003800000 */
.L_x_36:
[----:B0-----:R-:W2:Y:S01]  /*6dc0*/  LDL.64 R4, [R1] ;  /* 0x0000000001047983 */ /* 0x001ea20000100a00 */
[----:B------:R-:W-:Y:S01]  /*6dd0*/  ULDC.64 UR4, c[0x0][0x650] ;  /* 0x0001940000047ab9 */ /* 0x000fe20000000a00 */
[----:B------:R-:W-:Y:S02]  /*6de0*/  IMAD.U32 R0, RZ, RZ, UR45 ;  /* 0x0000002dff007e24 */ /* 0x000fe4000f8e00ff */
[----:B------:R-:W-:Y:S02]  /*6df0*/  IMAD.MOV.U32 R22, RZ, RZ, -0x1 ;  /* 0xffffffffff167424 */ /* 0x000fe400078e00ff */
[----:B------:R0:W-:Y:S01]  /*6e00*/  SYNCS.ARRIVE.TRANS64.A1T0 RZ, [R0+UR41], RZ ;  /* 0x000000ff00ff79a7 */ /* 0x0001e20008100029 */
[----:B-----5:R-:W-:Y:S02]  /*6e10*/  IMAD.MOV.U32 R18, RZ, RZ, -0x1 ;  /* 0xffffffffff127424 */ /* 0x020fe400078e00ff */
[----:B------:R-:W-:Y:S01]  /*6e20*/  IMAD.MOV.U32 R19, RZ, RZ, -0x1 ;  /* 0xffffffffff137424 */ /* 0x000fe200078e00ff */
[----:B0-----:R-:W-:-:S02]  /*6e30*/  PRMT R0, RZ, 0x7610, R0 ;  /* 0x00007610ff007816 */ /* 0x001fc40000000000 */
[----:B--2---:R-:W-:-:S05]  /*6e40*/  LEA R16, P0, R4, R16, 0x1 ;  /* 0x0000001004107211 */ /* 0x004fca00078008ff */
[----:B------:R-:W-:Y:S01]  /*6e50*/  IMAD.X R17, R100, 0x1, R17, P0 ;  /* 0x0000000164117824 */ /* 0x000fe200000e0611 */
[----:B------:R-:W-:-:S04]  /*6e60*/  ISETP.GE.U32.AND P0, PT, R16, UR4, PT ;  /* 0x0000000410007c0c */ /* 0x000fc8000bf06070 */
[----:B------:R-:W-:-:S13]  /*6e70*/  ISETP.GE.U32.AND.EX P0, PT, R17, UR5, PT, P0 ;  /* 0x0000000511007c0c */ /* 0x000fda000bf06100 */
[----:B------:R-:W-:Y:S05]  /*6e80*/  @P0 BRA `(.L_x_163) ;  /* 0x00000004004c0947 */ /* 0x000fea0003800000 */
[----:B----4-:R-:W0:Y:S01]  /*6e90*/  LDC.64 R10, c[0x0][0x628] ;  /* 0x00018a00ff0a7b82 */ /* 0x010e220000000a00 */
[----:B------:R-:W2:Y:S01]  /*6ea0*/  S2R R12, SR_CTAID.X ;  /* 0x00000000000c7919 */ /* 0x000ea20000002500 */
[----:B------:R-:W-:Y:S02]  /*6eb0*/  IMAD.MOV.U32 R8, RZ, RZ, R16 ;  /* 0x000000ffff087224 */ /* 0x000fe400078e0010 */
[----:B------:R-:W-:Y:S01]  /*6ec0*/  IMAD.MOV.U32 R9, RZ, RZ, R17 ;  /* 0x000000ffff097224 */ /* 0x000fe200078e0011 */
[----:B------:R-:W4:Y:S03]  /*6ed0*/  S2R R18, SR_CTAID.Y ;  /* 0x0000000000127919 */ /* 0x000f260000002600 */
[----:B------:R-:W1:Y:S08]  /*6ee0*/  LDC R0, c[0x0][0x630] ;  /* 0x00018c00ff007b82 */ /* 0x000e700000000800 */
[----:B------:R-:W1:Y:S01]  /*6ef0*/  LDC.64 R14, c[0x0][0x620] ;  /* 0x00018800ff0e7b82 */ /* 0x000e620000000a00 */
[----:B0-----:R-:W-:-:S04]  /*6f00*/  ISETP.NE.U32.AND P0, PT, R10, RZ, PT ;  /* 0x000000ff0a00720c */ /* 0x001fc80003f05070 */
[----:B------:R-:W-:-:S13]  /*6f10*/  ISETP.NE.AND.EX P0, PT, R11, RZ, PT, P0 ;  /* 0x000000ff0b00720c */ /* 0x000fda0003f05300 */
[----:B-12-4-:R-:W-:Y:S05]  /*6f20*/  @!P0 BRA `(.L_x_164) ;  /* 0x0000000000288947 */ /* 0x016fea0003800000 */
[----:B------:R-:W0:Y:S02]  /*6f30*/  LDC R3, c[0x0][0x634] ;  /* 0x00018d00ff037b82 */ /* 0x000e240000000800 */
[----:B0-----:R-:W-:-:S05]  /*6f40*/  IADD3 R3, P0, R16, R3, RZ ;  /* 0x0000000310037210 */ /* 0x001fca0007f1e0ff */
[----:B------:R-:W-:-:S04]  /*6f50*/  IMAD.X R13, RZ, RZ, R17, P0 ;  /* 0x000000ffff0d7224 */ /* 0x000fc800000e0611 */
[----:B------:R-:W-:-:S04]  /*6f60*/  IMAD.WIDE.U32 R4, R13, R10, RZ ;  /* 0x0000000a0d047225 */ /* 0x000fc800078e00ff */
[----:B---3--:R-:W-:-:S04]  /*6f70*/  IMAD.WIDE.U32 R6, P0, R3, R11, R4 ;  /* 0x0000000b03067225 */ /* 0x008fc80007800004 */
[----:B------:R-:W-:-:S04]  /*6f80*/  IMAD.WIDE.U32 R4, R3, R10, RZ ;  /* 0x0000000a03047225 */ /* 0x000fc800078e00ff */
[----:B------:R-:W-:Y:S01]  /*6f90*/  IMAD.X R9, RZ, RZ, RZ, P0 ;  /* 0x000000ffff097224 */ /* 0x000fe200000e06ff */
[----:B------:R-:W-:Y:S01]  /*6fa0*/  IADD3 RZ, P0, R5, R6, RZ ;  /* 0x0000000605ff7210 */ /* 0x000fe20007f1e0ff */
[----:B------:R-:W-:-:S04]  /*6fb0*/  IMAD.MOV.U32 R8, RZ, RZ, R7 ;  /* 0x000000ffff087224 */ /* 0x000fc800078e0007 */
[----:B------:R-:W-:-:S08]  /*6fc0*/  IMAD.WIDE.U32.X R8, R13, R11, R8, P0 ;  /* 0x0000000b0d087225 */ /* 0x000fd000000e0408 */
.L_x_164:
[-CC-:B------:R-:W-:Y:S01]  /*6fd0*/  SHF.R.U64 R19, R8, R0.reuse, R9.reuse ;  /* 0x0000000008137219 */ /* 0x180fe20000001209 */
[----:B------:R-:W0:Y:S01]  /*6fe0*/  LDC.64 R24, c[0x0][0x640] ;  /* 0x00019000ff187b82 */ /* 0x000e220000000a00 */
[----:B------:R-:W-:Y:S01]  /*6ff0*/  SHF.R.U32.HI R0, RZ, R0, R9 ;  /* 0x00000000ff007219 */ /* 0x000fe20000011609 */
[----:B------:R-:W-:Y:S01]  /*7000*/  ULDC UR4, c[0x0][0x150] ;  /* 0x0000540000047ab9 */ /* 0x000fe20000000800 */
[----:B------:R-:W-:Y:S02]  /*7010*/  IADD3 R3, P0, RZ, -R19, RZ ;  /* 0x80000013ff037210 */ /* 0x000fe40007f1e0ff */
[----:B---3--:R-:W-:-:S03]  /*7020*/  I2FP.F32.U32 R7, R12 ;  /* 0x0000000c00077245 */ /* 0x008fc60000201000 */
[----:B------:R-:W1:Y:S01]  /*7030*/  LDC R6, c[0x0][0x618] ;  /* 0x00018600ff067b82 */ /* 0x000e620000000800 */
[----:B------:R-:W-:Y:S02]  /*7040*/  IMAD.X R5, RZ, RZ, ~R0, P0 ;  /* 0x000000ffff057224 */ /* 0x000fe400000e0e00 */
[----:B------:R-:W-:Y:S01]  /*7050*/  FMUL R7, R7, UR4 ;  /* 0x0000000407077c20 */ /* 0x000fe20008400000 */
[----:B------:R-:W-:Y:S01]  /*7060*/  ULDC UR4, c[0x0][0x154] ;  /* 0x0000550000047ab9 */ /* 0x000fe20000000800 */
[-C--:B------:R-:W-:Y:S02]  /*7070*/  IMAD R0, R5, R14.reuse, RZ ;  /* 0x0000000e05007224 */ /* 0x080fe400078e02ff */
[C---:B------:R-:W-:Y:S01]  /*7080*/  IMAD.WIDE.U32 R4, R3.reuse, R14, R16 ;  /* 0x0000000e03047225 */ /* 0x040fe200078e0010 */
[----:B------:R-:W2:Y:S01]  /*7090*/  LDC R8, c[0x0][0x608] ;  /* 0x00018200ff087b82 */ /* 0x000ea20000000800 */
[----:B------:R-:W3:Y:S02]  /*70a0*/  F2I.U32.TRUNC.NTZ R7, R7 ;  /* 0x0000000700077305 */ /* 0x000ee4000020f000 */
[----:B------:R-:W-:Y:S01]  /*70b0*/  IMAD R3, R3, R15, R0 ;  /* 0x0000000f03037224 */ /* 0x000fe200078e0200 */
[----:B------:R-:W-:-:S03]  /*70c0*/  I2FP.F32.U32 R0, R18 ;  /* 0x0000001200007245 */ /* 0x000fc60000201000 */
[----:B------:R-:W-:Y:S01]  /*70d0*/  IMAD.IADD R3, R5, 0x1, R3 ;  /* 0x0000000105037824 */ /* 0x000fe200078e0203 */
[----:B------:R-:W4:Y:S01]  /*70e0*/  LDC R11, c[0x0][0x658] ;  /* 0x00019600ff0b7b82 */ /* 0x000f220000000800 */
[----:B0-----:R-:W-:-:S04]  /*70f0*/  ISETP.NE.U32.AND P0, PT, R24, RZ, PT ;  /* 0x000000ff1800720c */ /* 0x001fc80003f05070 */
[----:B------:R-:W-:-:S03]  /*7100*/  ISETP.NE.AND.EX P0, PT, R25, RZ, PT, P0 ;  /* 0x000000ff1900720c */ /* 0x000fc60003f05300 */
[----:B------:R-:W0:Y:S01]  /*7110*/  LDC R9, c[0x0][0x144] ;  /* 0x00005100ff097b82 */ /* 0x000e220000000800 */
[-C--:B-1----:R-:W-:Y:S01]  /*7120*/  SHF.R.U64 R10, R4, R6.reuse, R3 ;  /* 0x00000006040a7219 */ /* 0x082fe20000001203 */
[----:B---3--:R-:W-:Y:S01]  /*7130*/  IMAD.MOV R7, RZ, RZ, -R7 ;  /* 0x000000ffff077224 */ /* 0x008fe200078e0a07 */
[----:B------:R-:W-:Y:S01]  /*7140*/  SHF.R.U32.HI R3, RZ, R6, R3 ;  /* 0x00000006ff037219 */ /* 0x000fe20000011603 */
[----:B------:R-:W-:-:S04]  /*7150*/  FMUL R6, R0, UR4 ;  /* 0x0000000400067c20 */ /* 0x000fc80008400000 */
[----:B------:R-:W1:Y:S01]  /*7160*/  LDC R21, c[0x0][0x148] ;  /* 0x00005200ff157b82 */ /* 0x000e620000000800 */
[----:B------:R3:W0:Y:S01]  /*7170*/  F2I.U32.TRUNC.NTZ R14, R6 ;  /* 0x00000006000e7305 */ /* 0x000622000020f000 */
[-CC-:B--2---:R-:W-:Y:S02]  /*7180*/  SHF.R.U64 R13, R10, R8.reuse, R3.reuse ;  /* 0x000000080a0d7219 */ /* 0x184fe40000001203 */
[----:B------:R-:W-:-:S04]  /*7190*/  SHF.R.U32.HI R0, RZ, R8, R3 ;  /* 0x00000008ff007219 */ /* 0x000fc80000011603 */
[----:B------:R-:W2:Y:S01]  /*71a0*/  LDC R20, c[0x0][0x648] ;  /* 0x00019200ff147b82 */ /* 0x000ea20000000800 */
[-CC-:B----4-:R-:W-:Y:S02]  /*71b0*/  SHF.R.U64 R15, R13, R11.reuse, R0.reuse ;  /* 0x0000000b0d0f7219 */ /* 0x190fe40000001200 */
[----:B------:R-:W-:-:S03]  /*71c0*/  SHF.R.U32.HI R5, RZ, R11, R0 ;  /* 0x0000000bff057219 */ /* 0x000fc60000011600 */
[----:B------:R-:W-:Y:S02]  /*71d0*/  IMAD.MOV.U32 R4, RZ, RZ, R15 ;  /* 0x000000ffff047224 */ /* 0x000fe400078e000f */
[----:B------:R-:W4:Y:S01]  /*71e0*/  LDC R26, c[0x0][0x638] ;  /* 0x00018e00ff1a7b82 */ /* 0x000f220000000800 */
[----:B0-----:R-:W-:-:S07]  /*71f0*/  IMAD R22, R9, R7, R12 ;  /* 0x0000000709167224 */ /* 0x001fce00078e020c */
[----:B------:R-:W0:Y:S08]  /*7200*/  LDC R27, c[0x0][0x610] ;  /* 0x00018400ff1b7b82 */ /* 0x000e300000000800 */
[----:B------:R-:W0:Y:S01]  /*7210*/  LDC R28, c[0x0][0x600] ;  /* 0x00018000ff1c7b82 */ /* 0x000e220000000800 */
[----:B-123--:R-:W-:Y:S05]  /*7220*/  @!P0 BRA `(.L_x_165) ;  /* 0x0000000000288947 */ /* 0x00efea0003800000 */
[----:B------:R-:W1:Y:S02]  /*7230*/  LDC R0, c[0x0][0x64c] ;  /* 0x00019300ff007b82 */ /* 0x000e640000000800 */
[----:B-1----:R-:W-:-:S05]  /*7240*/  IADD3 R3, P0, R15, R0, RZ ;  /* 0x000000000f037210 */ /* 0x002fca0007f1e0ff */
        /* <DEDUP_REMOVED lines=8> */
.L_x_165:
[----:B------:R-:W-:Y:S01]  /*72d0*/  ISETP.NE.AND P0, PT, R2, 0x1, PT ;  /* 0x000000010200780c */ /* 0x000fe20003f05270 */
[----:B------:R-:W-:Y:S01]  /*72e0*/  IMAD.MOV R14, RZ, RZ, -R14 ;  /* 0x000000ffff0e7224 */ /* 0x000fe200078e0a0e */
[----:B------:R-:W-:Y:S02]  /*72f0*/  SHF.R.U64 R0, R4, R20, R5 ;  /* 0x0000001404007219 */ /* 0x000fe40000001205 */
[----:B------:R-:W-:Y:S02]  /*7300*/  LOP3.LUT R3, R13, R102, RZ, 0xc0, !PT ;  /* 0x000000660d037212 */ /* 0x000fe400078ec0ff */
[----:B------:R-:W-:Y:S01]  /*7310*/  LOP3.LUT R5, R10, R101, RZ, 0xc0, !PT ;  /* 0x000000650a057212 */ /* 0x000fe200078ec0ff */
[----:B------:R-:W-:Y:S02]  /*7320*/  IMAD.MOV R4, RZ, RZ, -R0 ;  /* 0x000000ffff047224 */ /* 0x000fe400078e0a00 */
[----:B------:R-:W-:Y:S02]  /*7330*/  IMAD R3, R98, R0, R3 ;  /* 0x0000000062037224 */ /* 0x000fe400078e0203 */
[----:B----4-:R-:W-:-:S02]  /*7340*/  IMAD R0, R4, R26, R15 ;  /* 0x0000001a04007224 */ /* 0x010fc400078e020f */
[----:B------:R-:W-:Y:S02]  /*7350*/  @P0 IMAD R22, R21, R14, R18 ;  /* 0x0000000e15160224 */ /* 0x000fe400078e0212 */
[----:B------:R-:W-:Y:S02]  /*7360*/  IMAD.MOV.U32 R4, RZ, RZ, 0x1 ;  /* 0x00000001ff047424 */ /* 0x000fe400078e00ff */
[----:B0-----:R-:W-:Y:S02]  /*7370*/  IMAD R22, R3, R27, R22 ;  /* 0x0000001b03167224 */ /* 0x001fe400078e0216 */
[----:B------:R-:W-:Y:S01]  /*7380*/  IMAD R3, R0, R28, R5 ;  /* 0x0000001c00037224 */ /* 0x000fe200078e0205 */
[----:B------:R-:W-:-:S04]  /*7390*/  PRMT R0, R4, 0x7610, R0 ;  /* 0x0000761004007816 */ /* 0x000fc80000000000 */
[----:B------:R-:W-:Y:S02]  /*73a0*/  SEL R18, R3, R22, !P0 ;  /* 0x0000001603127207 */ /* 0x000fe40004000000 */
[----:B------:R-:W-:-:S07]  /*73b0*/  SEL R22, R22, R3, !P0 ;  /* 0x0000000316167207 */ /* 0x000fce0004000000 */
.L_x_163:
[----:B------:R-:W-:Y:S01]  /*73c0*/  LOP3.LUT P0, RZ, R0, 0xff, RZ, 0xc0, !PT ;  /* 0x000000ff00ff7812 */ /* 0x000fe2000780c0ff */
[----:B------:R-:W-:Y:S01]  /*73d0*/  UIMAD.WIDE.U32 UR4, UR36, -0x55555555, URZ ;  /* 0xaaaaaaab240478a5 */ /* 0x000fe2000f8e003f */
[----:B------:R-:W-:-:S03]  /*73e0*/  LOP3.LUT R105, R105, 0x1, RZ, 0x3c, !PT ;  /* 0x0000000169697812 */ /* 0x000fc600078e3cff */
[----:B------:R-:W-:-:S04]  /*73f0*/  USHF.R.U32.HI UR4, URZ, 0x1, UR5 ;  /* 0x000000013f047899 */ /* 0x000fc80008011605 */
[----:B------:R-:W-:-:S04]  /*7400*/  UIMAD UR36, UR4, -0x3, UR36 ;  /* 0xfffffffd042478a4 */ /* 0x000fc8000f8e0224 */
[----:B------:R-:W-:Y:S08]  /*7410*/  @P0 BRA `(.L_x_166) ;  /* 0xffffffa000d00947 */ /* 0x000ff0000383ffff */
[----:B------:R-:W-:Y:S05]  /*7420*/  EXIT ;  /* 0x000000000000794d */ /* 0x000fea0003800000 */
.L_x_17:
[----:B------:R-:W-:-:S08]  /*7430*/  ISETP.NE.AND P0, PT, R9, RZ, PT ;  /* 0x000000ff0900720c */ /* 0x000fd00003f05270 */
[----:B0-----:R-:W0:-:S00]  /*7440*/  USETMAXREG.DEALLOC.CTAPOOL 0x28 ;  /* 0x00000028000079c8 */ /* 0x001e0000080e0500 */
[----:B------:R-:W-:Y:S05]  /*7450*/  @P0 EXIT ;  /* 0x000000000000094d */ /* 0x000fea0003800000 */
[----:B0-----:R-:W-:Y:S01]  /*7460*/  LOP3.LUT P0, RZ, R3, 0xff, RZ, 0xc0, !PT ;  /* 0x000000ff03ff7812 */ /* 0x001fe2000780c0ff */
[----:B------:R-:W-:Y:S02]  /*7470*/  IMAD.MOV.U32 R3, RZ, RZ, 0x1 ;  /* 0x00000001ff037424 */ /* 0x000fe400078e00ff */
[----:B------:R-:W-:-:S10]  /*7480*/  IMAD.MOV.U32 R8, RZ, RZ, RZ ;  /* 0x000000ffff087224 */ /* 0x000fd400078e00ff */
[----:B------:R-:W-:Y:S05]  /*7490*/  @!P0 BRA `(.L_x_167) ;  /* 0x0000000c00b48947 */ /* 0x000fea0003800000 */
[----:B------:R-:W0:Y:S01]  /*74a0*/  S2R R12, SR_CgaCtaId ;  /* 0x00000000000c7919 */ /* 0x000e220000008800 */
[----:B------:R-:W-:Y:S01]  /*74b0*/  LOP3.LUT P0, RZ, R4, 0x1f, RZ, 0xc0, !PT ;  /* 0x0000001f04ff7812 */ /* 0x000fe2000780c0ff */
[----:B------:R-:W-:Y:S01]  /*74c0*/  ULDC UR21, c[0x0][0x658] ;  /* 0x0001960000157ab9 */ /* 0x000fe20000000800 */
[----:B------:R-:W-:Y:S01]  /*74d0*/  UMOV UR4, 0xffffffff ;  /* 0xffffffff00047882 */ /* 0x000fe20000000000 */
[----:B------:R-:W-:Y:S01]  /*74e0*/  BSSY B0, `(.L_x_167) ;  /* 0x00000e8000007945 */ /* 0x000fe20003800000 */
[----:B------:R-:W-:Y:S01]  /*74f0*/  USHF.L.U32 UR4, UR4, UR21, URZ ;  /* 0x0000001504047299 */ /* 0x000fe2000800063f */
[C---:B------:R-:W-:Y:S01]  /*7500*/  ISETP.NE.AND P2, PT, R5.reuse, RZ, PT ;  /* 0x000000ff0500720c */ /* 0x040fe20003f45270 */
[----:B------:R-:W-:Y:S01]  /*7510*/  IMAD.MOV.U32 R10, RZ, RZ, 0x1 ;  /* 0x00000001ff0a7424 */ /* 0x000fe200078e00ff */
[----:B------:R-:W-:Y:S01]  /*7520*/  ISETP.NE.OR P0, PT, R5, RZ, !P0 ;  /* 0x000000ff0500720c */ /* 0x000fe20004705670 */
[----:B------:R-:W-:Y:S01]  /*7530*/  IMAD.MOV.U32 R3, RZ, RZ, 0x1 ;  /* 0x00000001ff037424 */ /* 0x000fe200078e00ff */
[----:B------:R-:W-:Y:S01]  /*7540*/  LOP3.LUT R9, R23, 0x2, RZ, 0xfc, !PT ;  /* 0x0000000217097812 */ /* 0x000fe200078efcff */
[----:B------:R-:W-:Y:S01]  /*7550*/  IMAD.MOV.U32 R8, RZ, RZ, RZ ;  /* 0x000000ffff087224 */ /* 0x000fe200078e00ff */
[----:B------:R-:W-:Y:S01]  /*7560*/  ULDC UR13, c[0x0][0x600] ;  /* 0x00018000000d7ab9 */ /* 0x000fe20000000800 */
[----:B------:R-:W-:Y:S01]  /*7570*/  UMOV UR5, 0x1 ;  /* 0x0000000100057882 */ /* 0x000fe20000000000 */
[----:B------:R-:W-:-:S02]  /*7580*/  UIADD3 UR30, UR37, 0x1, URZ ;  /* 0x00000001251e7890 */ /* 0x000fc4000fffe03f */
[----:B------:R-:W-:Y:S02]  /*7590*/  UIADD3 UR13, UR13, -0x1, URZ ;  /* 0xffffffff0d0d7890 */ /* 0x000fe4000fffe03f */
[----:B------:R-:W-:Y:S02]  /*75a0*/  USHF.L.U32 UR21, UR5, UR21, URZ ;  /* 0x0000001505157299 */ /* 0x000fe4000800063f */
[----:B------:R-:W-:Y:S01]  /*75b0*/  ULOP3.LUT UR29, URZ, UR4, URZ, 0x33, !UPT ;  /* 0x000000043f1d7292 */ /* 0x000fe2000f8e333f */
[----:B------:R-:W-:Y:S01]  /*75c0*/  ULDC.64 UR22, c[0x0][0x198] ;  /* 0x0000660000167ab9 */ /* 0x000fe20000000a00 */
[C---:B0-----:R-:W-:Y:S02]  /*75d0*/  IMAD.SHL.U32 R11, R12.reuse, 0x40, RZ ;  /* 0x000000400c0b7824 */ /* 0x041fe400078e00ff */
[----:B------:R-:W-:-:S03]  /*75e0*/  IMAD.SHL.U32 R12, R12, 0x800, RZ ;  /* 0x000008000c0c7824 */ /* 0x000fc600078e00ff */
[----:B------:R-:W-:Y:S02]  /*75f0*/  LOP3.LUT R11, R11, 0x40, RZ, 0xc0, !PT ;  /* 0x000000400b0b7812 */ /* 0x000fe400078ec0ff */
[----:B------:R-:W-:-:S07]  /*7600*/  LOP3.LUT R12, R12, 0x800, RZ, 0xc0, !PT ;  /* 0x000008000c0c7812 */ /* 0x000fce00078ec0ff */
.L_x_179:
[----:B------:R-:W-:-:S03]  /*7610*/  UMOV UR4, 0xffffffff ;  /* 0xffffffff00047882 */ /* 0x000fc60000000000 */
[----:B------:R-:W-:Y:S05]  /*7620*/  BRA.DIV UR4, `(.L_x_168) ;  /* 0x0000001204487947 */ /* 0x000fea000b800000 */
[----:B------:R-:W-:-:S13]  /*7630*/  ELECT P6, URZ, PT ;  /* 0x00000000003f782f */ /* 0x000fda00038c0000 */
.L_x_191:
[----:B------:R-:W0:Y:S01]  /*7640*/  LDC R4, c[0x0][0x28c] ;  /* 0x0000a300ff047b82 */ /* 0x000e220000000800 */
[----:B------:R-:W-:Y:S01]  /*7650*/  BSSY B1, `(.L_x_169) ;  /* 0x000005b000017945 */ /* 0x000fe20003800000 */
[----:B0-----:R-:W-:-:S13]  /*7660*/  ISETP.LT.OR P6, PT, R4, 0x1, !P6 ;  /* 0x000000010400780c */ /* 0x001fda00077c1670 */
[----:B------:R-:W-:Y:S05]  /*7670*/  @P6 BRA `(.L_x_170) ;  /* 0x0000000400606947 */ /* 0x000fea0003800000 */
[----:B------:R-:W-:Y:S02]  /*7680*/  IMAD.SHL.U32 R22, R22, 0x40, RZ ;  /* 0x0000004016167824 */ /* 0x000fe400078e00ff */
[----:B------:R-:W-:Y:S02]  /*7690*/  IMAD R18, R18, 0x80, R11 ;  /* 0x0000008012127824 */ /* 0x000fe400078e020b */
[----:B------:R-:W-:Y:S02]  /*76a0*/  IMAD.MOV.U32 R15, RZ, RZ, RZ ;  /* 0x000000ffff0f7224 */ /* 0x000fe400078e00ff */
[----:B------:R-:W-:Y:S02]  /*76b0*/  IMAD.U32 R20, RZ, RZ, UR30 ;  /* 0x0000001eff147e24 */ /* 0x000fe4000f8e00ff */
[----:B------:R-:W-:Y:S02]  /*76c0*/  IMAD.MOV.U32 R4, RZ, RZ, R3 ;  /* 0x000000ffff047224 */ /* 0x000fe400078e0003 */
[----:B------:R-:W-:-:S07]  /*76d0*/  IMAD.MOV.U32 R5, RZ, RZ, R8 ;  /* 0x000000ffff057224 */ /* 0x000fce00078e0008 */
.L_x_174:
[----:B------:R-:W0:Y:S01]  /*76e0*/  S2R R7, SR_CgaCtaId ;  /* 0x0000000000077919 */ /* 0x000e220000008800 */
[----:B------:R-:W-:-:S04]  /*76f0*/  MOV R6, 0x400 ;  /* 0x0000040000067802 */ /* 0x000fc80000000f00 */
[----:B0-----:R-:W-:Y:S02]  /*7700*/  LEA R14, R7, R6, 0x18 ;  /* 0x00000006070e7211 */ /* 0x001fe400078ec0ff */
[----:B------:R-:W-:Y:S01]  /*7710*/  SHF.L.U32 R6, R4, 0x1f, RZ ;  /* 0x0000001f04067819 */ /* 0x000fe200000006ff */
[----:B------:R-:W0:Y:S02]  /*7720*/  @!P2 LDC R7, c[0x0][0x500] ;  /* 0x00014000ff07ab82 */ /* 0x000e240000000800 */
[----:B------:R-:W-:-:S04]  /*7730*/  IMAD R13, R5, 0x8, R14 ;  /* 0x00000008050d7824 */ /* 0x000fc800078e020e */
[----:B------:R-:W1:Y:S02]  /*7740*/  SYNCS.PHASECHK.TRANS64.TRYWAIT P1, [R13+URZ+0x18], R6 ;  /* 0x000018060d0075a7 */ /* 0x000e64000802017f */
[----:B-1----:R-:W-:Y:S05]  /*7750*/  @!P1 BRA `(.L_x_171) ;  /* 0x00000010001c9947 */ /* 0x002fea0003800000 */
.L_x_192:
[----:B-1----:R-:W-:Y:S01]  /*7760*/  PRMT R6, R9, 0x9910, RZ ;  /* 0x0000991009067816 */ /* 0x002fe200000000ff */
[----:B0-----:R0:W-:Y:S03]  /*7770*/  @!P2 SYNCS.ARRIVE.TRANS64 RZ, [R13+URZ], R7 ;  /* 0x000000070dffa9a7 */ /* 0x0011e6000800003f */
[----:B------:R-:W-:-:S13]  /*7780*/  ISETP.NE.AND P1, PT, R6, 0x2, PT ;  /* 0x000000020600780c */ /* 0x000fda0003f25270 */
[----:B0-----:R-:W-:Y:S05]  /*7790*/  @P1 BRA `(.L_x_172) ;  /* 0x0000000000041947 */ /* 0x001fea0003800000 */
[----:B------:R-:W-:Y:S01]  /*77a0*/  BPT.TRAP 0x1 ;  /* 0x000000040000795c */ /* 0x000fe20000300000 */
.L_x_172:
[----:B------:R-:W-:Y:S05]  /*77b0*/  @P0 BRA `(.L_x_173) ;  /* 0x0000000000040947 */ /* 0x000fea0003800000 */
[----:B------:R-:W-:Y:S01]  /*77c0*/  BPT.TRAP 0x1 ;  /* 0x000000040000795c */ /* 0x000fe20000300000 */
.L_x_173:
[----:B------:R-:W-:Y:S01]  /*77d0*/  IMAD R6, R5, 0x8000, R14 ;  /* 0x0000800005067824 */ /* 0x000fe200078e020e */
[----:B------:R-:W-:Y:S01]  /*77e0*/  R2UR UR10, R15 ;  /* 0x000000000f0a72ca */ /* 0x000fe200000e0000 */
[----:B------:R-:W-:Y:S01]  /*77f0*/  UIADD3 UR14, UP0, UR22, 0xf0, URZ ;  /* 0x000000f0160e7890 */ /* 0x000fe2000ff1e03f */
[----:B------:R-:W-:Y:S01]  /*7800*/  R2UR UR9, R13 ;  /* 0x000000000d0972ca */ /* 0x000fe200000e0000 */
[----:B------:R-:W-:Y:S01]  /*7810*/  VIADD R20, R20, 0xffffffff ;  /* 0xffffffff14147836 */ /* 0x000fe20000000000 */
[----:B------:R-:W-:Y:S01]  /*7820*/  R2UR UR40, R6 ;  /* 0x00000000062872ca */ /* 0x000fe200000e0000 */
[----:B------:R-:W-:Y:S01]  /*7830*/  IMAD R6, R5, 0x4000, R12 ;  /* 0x0000400005067824 */ /* 0x000fe200078e020c */
[----:B------:R-:W-:Y:S01]  /*7840*/  R2UR UR11, R22 ;  /* 0x00000000160b72ca */ /* 0x000fe200000e0000 */
[----:B------:R-:W-:Y:S01]  /*7850*/  UIADD3.X UR15, URZ, UR23, URZ, UP0, !UPT ;  /* 0x000000173f0f7290 */ /* 0x000fe200087fe43f */
[----:B------:R-:W-:Y:S01]  /*7860*/  R2UR UR12, R19 ;  /* 0x00000000130c72ca */ /* 0x000fe200000e0000 */
[----:B------:R-:W-:Y:S01]  /*7870*/  IMAD R6, R6, 0x4, R14 ;  /* 0x0000000406067824 */ /* 0x000fe200078e020e */
[----:B------:R-:W-:Y:S01]  /*7880*/  R2UR UR35, R18 ;  /* 0x00000000122372ca */ /* 0x000fe200000e0000 */
[----:B------:R-:W-:Y:S01]  /*7890*/  UIADD3 UR4, UP1, UR22, 0x1f0, URZ ;  /* 0x000001f016047890 */ /* 0x000fe2000ff3e03f */
[----:B------:R-:W-:Y:S01]  /*78a0*/  ISETP.GT.AND P3, PT, R20, 0x1, PT ;  /* 0x000000011400780c */ /* 0x000fe20003f64270 */
[----:B------:R-:W-:Y:S01]  /*78b0*/  UIADD3 UR58, UR10, 0x20, URZ ;  /* 0x000000200a3a7890 */ /* 0x000fe2000fffe03f */
[----:B------:R-:W-:Y:S01]  /*78c0*/  R2UR UR18, R6 ;  /* 0x00000000061272ca */ /* 0x000fe200000e0000 */
[----:B------:R-:W-:Y:S01]  /*78d0*/  UIADD3 UR50, UR10, 0x40, URZ ;  /* 0x000000400a327890 */ /* 0x000fe2000fffe03f */
[----:B------:R-:W-:Y:S01]  /*78e0*/  VIADD R5, R5, 0x1 ;  /* 0x0000000105057836 */ /* 0x000fe20000000000 */
[----:B------:R-:W-:Y:S01]  /*78f0*/  UIADD3 UR8, UR40, 0x100, URZ ;  /* 0x0000010028087890 */ /* 0x000fe2000fffe03f */
[----:B------:R-:W-:Y:S01]  /*7900*/  VIADD R15, R15, 0x80 ;  /* 0x000000800f0f7836 */ /* 0x000fe20000000000 */
[----:B------:R-:W-:-:S02]  /*7910*/  UIADD3 UR56, UR40, 0x2100, URZ ;  /* 0x0000210028387890 */ /* 0x000fc4000fffe03f */
[----:B------:R-:W-:Y:S01]  /*7920*/  UIADD3 UR48, UR40, 0x4100, URZ ;  /* 0x0000410028307890 */ /* 0x000fe2000fffe03f */
[C---:B------:R-:W-:Y:S01]  /*7930*/  ISETP.NE.AND P1, PT, R5.reuse, 0x3, PT ;  /* 0x000000030500780c */ /* 0x040fe20003f25270 */
[----:B------:R-:W-:Y:S02]  /*7940*/  UIADD3 UR42, UR10, 0x60, URZ ;  /* 0x000000600a2a7890 */ /* 0x000fe4000fffe03f */
[----:B------:R-:W-:Y:S01]  /*7950*/  UIADD3 UR40, UR40, 0x6100, URZ ;  /* 0x0000610028287890 */ /* 0x000fe2000fffe03f */
[----:B------:R-:W-:Y:S01]  /*7960*/  SEL R7, RZ, 0x1, P1 ;  /* 0x00000001ff077807 */ /* 0x000fe20000800000 */
[----:B------:R-:W-:Y:S01]  /*7970*/  UMOV UR6, 0x0 ;  /* 0x0000000000067882 */ /* 0x000fe20000000000 */
[----:B------:R-:W-:Y:S01]  /*7980*/  UMOV UR7, 0x10000000 ;  /* 0x1000000000077882 */ /* 0x000fe20000000000 */
[----:B------:R-:W-:Y:S01]  /*7990*/  UIADD3.X UR5, URZ, UR23, URZ, UP1, !UPT ;  /* 0x000000173f057290 */ /* 0x000fe20008ffe43f */
[----:B------:R0:W-:Y:S01]  /*79a0*/  UTMALDG.3D [UR8], [UR14], desc[UR6] ;  /* 0x000006080e0075b4 */ /* 0x0001e20008011000 */
[----:B------:R-:W-:Y:S01]  /*79b0*/  UIADD3 UR32, UR18, 0x18100, URZ ;  /* 0x0001810012207890 */ /* 0x000fe2000fffe03f */
[----:B------:R-:W-:Y:S01]  /*79c0*/  LOP3.LUT R4, R4, R7, RZ, 0x3c, !PT ;  /* 0x0000000704047212 */ /* 0x000fe200078e3cff */
[----:B------:R-:W-:Y:S01]  /*79d0*/  UIADD3 UR24, UR18, 0x1c100, URZ ;  /* 0x0001c10012187890 */ /* 0x000fe2000fffe03f */
[----:B------:R-:W-:Y:S01]  /*79e0*/  SEL R5, R5, RZ, P1 ;  /* 0x000000ff05057207 */ /* 0x000fe20000800000 */
[----:B------:R-:W-:Y:S01]  /*79f0*/  UIADD3 UR16, UR18, 0x20100, URZ ;  /* 0x0002010012107890 */ /* 0x000fe2000fffe03f */
[----:B------:R-:W-:Y:S01]  /*7a00*/  UMOV UR57, UR9 ;  /* 0x0000000900397c82 */ /* 0x000fe20008000000 */
        /* <DEDUP_REMOVED lines=8> */
[----:B------:R1:W-:Y:S01]  /*7a90*/  UTMALDG.3D [UR56], [UR14], desc[UR6] ;  /* 0x000006380e0075b4 */ /* 0x0003e20008011000 */
[----:B------:R-:W-:Y:S01]  /*7aa0*/  UMOV UR31, 0x30000 ;  /* 0x00030000001f7882 */ /* 0x000fe20000000000 */
[----:B------:R-:W-:Y:S01]  /*7ab0*/  UMOV UR33, UR9 ;  /* 0x0000000900217c82 */ /* 0x000fe20008000000 */
[----:B------:R-:W-:Y:S01]  /*7ac0*/  UMOV UR34, UR10 ;  /* 0x0000000a00227c82 */ /* 0x000fe20008000000 */
[----:B------:R-:W-:Y:S01]  /*7ad0*/  UMOV UR36, UR12 ;  /* 0x0000000c00247c82 */ /* 0x000fe20008000000 */
[----:B------:R-:W-:Y:S01]  /*7ae0*/  UMOV UR25, UR9 ;  /* 0x0000000900197c82 */ /* 0x000fe20008000000 */
[----:B------:R-:W-:Y:S01]  /*7af0*/  UMOV UR27, UR35 ;  /* 0x00000023001b7c82 */ /* 0x000fe20008000000 */
[----:B------:R-:W-:Y:S01]  /*7b00*/  UMOV UR28, UR12 ;  /* 0x0000000c001c7c82 */ /* 0x000fe20008000000 */
[----:B0-----:R-:W-:Y:S01]  /*7b10*/  UIADD3 UR8, UR18, 0x24100, URZ ;  /* 0x0002410012087890 */ /* 0x001fe2000fffe03f */
[----:B------:R1:W-:Y:S01]  /*7b20*/  UTMALDG.3D [UR48], [UR14], desc[UR6] ;  /* 0x000006300e0075b4 */ /* 0x0003e20008011000 */
        /* <DEDUP_REMOVED lines=8> */
[----:B------:R1:W-:Y:S01]  /*7bb0*/  UTMALDG.3D.MULTICAST [UR32], [UR4], UR31, desc[UR6] ;  /* 0x00000620040073b4 */ /* 0x0003e2000801181f */
[----:B------:R1:W-:Y:S01]  /*7bc0*/  UTMALDG.3D.MULTICAST [UR24], [UR4], UR31, desc[UR6] ;  /* 0x00000618040073b4 */ /* 0x0003e2000801181f */
[----:B------:R1:W-:Y:S01]  /*7bd0*/  UTMALDG.3D.MULTICAST [UR16], [UR4], UR31, desc[UR6] ;  /* 0x00000610040073b4 */ /* 0x0003e2000801181f */
[----:B------:R1:W-:Y:S02]  /*7be0*/  UTMALDG.3D.MULTICAST [UR8], [UR4], UR31, desc[UR6] ;  /* 0x00000608040073b4 */ /* 0x0003e4000801181f */
[----:B-1----:R-:W-:Y:S05]  /*7bf0*/  @P3 BRA `(.L_x_174) ;  /* 0xfffffff800b83947 */ /* 0x002fea000383ffff */
.L_x_170:
[----:B------:R-:W-:Y:S05]  /*7c00*/  BSYNC B1 ;  /* 0x0000000000017941 */ /* 0x000fea0003800000 */
.L_x_169:
[----:B------:R-:W2:Y:S01]  /*7c10*/  LDL.64 R24, [R1] ;  /* 0x0000000001187983 */ /* 0x000ea20000100a00 */
[----:B------:R-:W-:Y:S01]  /*7c20*/  LOP3.LUT P4, RZ, R10, 0xff, RZ, 0xc0, !PT ;  /* 0x000000ff0aff7812 */ /* 0x000fe2000788c0ff */
[----:B------:R-:W-:Y:S01]  /*7c30*/  VIADD R7, R8, UR37 ;  /* 0x0000002508077c36 */ /* 0x000fe20008000000 */
[----:B------:R-:W-:Y:S01]  /*7c40*/  ULDC.64 UR4, c[0x0][0x650] ;  /* 0x0001940000047ab9 */ /* 0x000fe20000000a00 */
[----:B------:R-:W-:Y:S01]  /*7c50*/  IMAD.U32 R8, RZ, RZ, UR37 ;  /* 0x00000025ff087e24 */ /* 0x000fe2000f8e00ff */
[----:B------:R-:W-:Y:S01]  /*7c60*/  UISETP.GE.U32.AND UP0, UPT, UR37, 0x3, UPT ;  /* 0x000000032500788c */ /* 0x000fe2000bf06070 */
[----:B------:R-:W-:Y:S01]  /*7c70*/  BSSY B1, `(.L_x_175) ;  /* 0x000006c000017945 */ /* 0x000fe20003800000 */
[----:B------:R-:W-:Y:S01]  /*7c80*/  ISETP.GT.U32.AND P1, PT, R7, 0x2, PT ;  /* 0x000000020700780c */ /* 0x000fe20003f24070 */
[----:B------:R-:W-:Y:S01]  /*7c90*/  IMAD.MOV.U32 R22, RZ, RZ, -0x1 ;  /* 0xffffffffff167424 */ /* 0x000fe200078e00ff */
[----:B------:R-:W-:Y:S01]  /*7ca0*/  PRMT R10, RZ, 0x7610, R10 ;  /* 0x00007610ff0a7816 */ /* 0x000fe2000000000a */
[----:B------:R-:W-:Y:S01]  /*7cb0*/  IMAD.MOV.U32 R18, RZ, RZ, -0x1 ;  /* 0xffffffffff127424 */ /* 0x000fe200078e00ff */
[----:B------:R-:W-:Y:S01]  /*7cc0*/  ISETP.LT.U32.AND P1, PT, R8, 0x3, P1 ;  /* 0x000000030800780c */ /* 0x000fe20000f21070 */
[----:B------:R-:W-:Y:S01]  /*7cd0*/  IMAD.MOV.U32 R19, RZ, RZ, -0x1 ;  /* 0xffffffffff137424 */ /* 0x000fe200078e00ff */
[----:B------:R-:W-:Y:S01]  /*7ce0*/  PLOP3.LUT P3, PT, PT, PT, UP0, 0x80, 0x0 ;  /* 0x000000000000781c */ /* 0x000fe20003f6f008 */
[----:B------:R-:W0:Y:S01]  /*7cf0*/  @P4 S2R R5, SR_CgaCtaId ;  /* 0x0000000000054919 */ /* 0x000e220000008800 */
[----:B------:R-:W-:-:S04]  /*7d00*/  @P4 MOV R4, 0x400 ;  /* 0x0000040000044802 */ /* 0x000fc80000000f00 */
[----:B0-----:R-:W-:Y:S01]  /*7d10*/  @P4 LEA R6, R5, R4, 0x18 ;  /* 0x0000000405064211 */ /* 0x001fe200078ec0ff */
[----:B------:R-:W-:Y:S01]  /*7d20*/  IMAD.WIDE.U32 R4, R7, -0x55555555, RZ ;  /* 0xaaaaaaab07047825 */ /* 0x000fe200078e00ff */
[----:B------:R-:W-:Y:S02]  /*7d30*/  SEL R4, RZ, 0x1, !P1 ;  /* 0x00000001ff047807 */ /* 0x000fe40004800000 */
[----:B------:R0:W-:Y:S02]  /*7d40*/  @P4 SYNCS.ARRIVE.TRANS64.A1T0 RZ, [R6+URZ+0x68], RZ ;  /* 0x000068ff06ff49a7 */ /* 0x0001e4000810003f */
[----:B------:R-:W-:Y:S02]  /*7d50*/  LOP3.LUT R3, R3, R4, RZ, 0x3c, !PT ;  /* 0x0000000403037212 */ /* 0x000fe400078e3cff */
[----:B------:R-:W-:Y:S02]  /*7d60*/  PRMT R4, RZ, 0x7610, R4 ;  /* 0x00007610ff047816 */ /* 0x000fe40000000004 */
[----:B0-----:R-:W-:-:S04]  /*7d70*/  SHF.R.U32.HI R6, RZ, 0x1, R5 ;  /* 0x00000001ff067819 */ /* 0x001fc80000011605 */
[----:B------:R-:W-:Y:S01]  /*7d80*/  @P3 LOP3.LUT R3, R3, 0x1, R6, 0x78, !PT ;  /* 0x0000000103033812 */ /* 0x000fe200078e7806 */
[----:B------:R-:W-:Y:S01]  /*7d90*/  IMAD R8, R6, -0x3, R7 ;  /* 0xfffffffd06087824 */ /* 0x000fe200078e0207 */
[----:B--2---:R-:W-:-:S04]  /*7da0*/  IADD3 R16, P4, R16, R24, RZ ;  /* 0x0000001810107210 */ /* 0x004fc80007f9e0ff */
[----:B------:R-:W-:Y:S01]  /*7db0*/  ISETP.GE.U32.AND P1, PT, R16, UR4, PT ;  /* 0x0000000410007c0c */ /* 0x000fe2000bf26070 */
[----:B------:R-:W-:-:S05]  /*7dc0*/  IMAD.X R17, R17, 0x1, R0, P4 ;  /* 0x0000000111117824 */ /* 0x000fca00020e0600 */
[----:B------:R-:W-:-:S13]  /*7dd0*/  ISETP.GE.U32.AND.EX P1, PT, R17, UR5, PT, P1 ;  /* 0x0000000511007c0c */ /* 0x000fda000bf26110 */
[----:B------:R-:W-:Y:S05]  /*7de0*/  @P1 BRA `(.L_x_176) ;  /* 0x0000000400501947 */ /* 0x000fea0003800000 */
[----:B------:R-:W0:Y:S01]  /*7df0*/  S2R R13, SR_CTAID.X ;  /* 0x00000000000d7919 */ /* 0x000e220000002500 */
[----:B------:R-:W-:Y:S01]  /*7e00*/  ULDC.64 UR4, c[0x0][0x628] ;  /* 0x00018a0000047ab9 */ /* 0x000fe20000000a00 */
[----:B------:R-:W-:Y:S01]  /*7e10*/  ULDC UR7, c[0x0][0x630] ;  /* 0x00018c0000077ab9 */ /* 0x000fe20000000800 */
[----:B------:R-:W-:Y:S01]  /*7e20*/  ISETP.NE.U32.AND P1, PT, RZ, UR4, PT ;  /* 0x00000004ff007c0c */ /* 0x000fe2000bf25070 */
[----:B------:R-:W1:Y:S01]  /*7e30*/  S2R R14, SR_CTAID.Y ;  /* 0x00000000000e7919 */ /* 0x000e620000002600 */
[----:B------:R-:W-:Y:S01]  /*7e40*/  ULDC UR8, c[0x0][0x150] ;  /* 0x0000540000087ab9 */ /* 0x000fe20000000800 */
[----:B------:R-:W-:Y:S01]  /*7e50*/  IMAD.MOV.U32 R4, RZ, RZ, R16 ;  /* 0x000000ffff047224 */ /* 0x000fe200078e0010 */
[----:B------:R-:W-:Y:S01]  /*7e60*/  ISETP.NE.AND.EX P1, PT, RZ, UR5, PT, P1 ;  /* 0x00000005ff007c0c */ /* 0x000fe2000bf25310 */
[----:B------:R-:W-:Y:S01]  /*7e70*/  IMAD.MOV.U32 R5, RZ, RZ, R17 ;  /* 0x000000ffff057224 */ /* 0x000fe200078e0011 */
[----:B0-----:R-:W-:-:S11]  /*7e80*/  I2FP.F32.U32 R18, R13 ;  /* 0x0000000d00127245 */ /* 0x001fd60000201000 */
[----:B------:R-:W-:Y:S05]  /*7e90*/  @!P1 BRA `(.L_x_177) ;  /* 0x0000000000289947 */ /* 0x000fea0003800000 */
[----:B------:R-:W-:Y:S02]  /*7ea0*/  ULDC UR6, c[0x0][0x634] ;  /* 0x00018d0000067ab9 */ /* 0x000fe40000000800 */
[----:B------:R-:W-:-:S05]  /*7eb0*/  IADD3 R5, P1, R16, UR6, RZ ;  /* 0x0000000610057c10 */ /* 0x000fca000ff3e0ff */
[----:B------:R-:W-:-:S04]  /*7ec0*/  IMAD.X R15, RZ, RZ, R17, P1 ;  /* 0x000000ffff0f7224 */ /* 0x000fc800008e0611 */
[----:B------:R-:W-:-:S04]  /*7ed0*/  IMAD.WIDE.U32 R6, R15, UR4, RZ ;  /* 0x000000040f067c25 */ /* 0x000fc8000f8e00ff */
[----:B------:R-:W-:-:S04]  /*7ee0*/  IMAD.WIDE.U32 R6, P1, R5, UR5, R6 ;  /* 0x0000000505067c25 */ /* 0x000fc8000f820006 */
[----:B------:R-:W-:-:S04]  /*7ef0*/  IMAD.WIDE.U32 R4, R5, UR4, RZ ;  /* 0x0000000405047c25 */ /* 0x000fc8000f8e00ff */
[----:B------:R-:W-:Y:S01]  /*7f00*/  IMAD.MOV.U32 R4, RZ, RZ, R7 ;  /* 0x000000ffff047224 */ /* 0x000fe200078e0007 */
[----:B------:R-:W-:Y:S01]  /*7f10*/  IADD3 RZ, P3, R5, R6, RZ ;  /* 0x0000000605ff7210 */ /* 0x000fe20007f7e0ff */
[----:B------:R-:W-:-:S04]  /*7f20*/  IMAD.X R5, RZ, RZ, RZ, P1 ;  /* 0x000000ffff057224 */ /* 0x000fc800008e06ff */
[----:B------:R-:W-:-:S08]  /*7f30*/  IMAD.WIDE.U32.X R4, R15, UR5, R4, P3 ;  /* 0x000000050f047c25 */ /* 0x000fd000098e0404 */
.L_x_177:
[--C-:B------:R-:W-:Y:S01]  /*7f40*/  SHF.R.U64 R19, R4, UR7, R5.reuse ;  /* 0x0000000704137c19 */ /* 0x100fe20008001205 */
[----:B------:R-:W-:Y:S01]  /*7f50*/  FMUL R18, R18, UR8 ;  /* 0x0000000812127c20 */ /* 0x000fe20008400000 */
[----:B------:R-:W-:Y:S01]  /*7f60*/  SHF.R.U32.HI R4, RZ, UR7, R5 ;  /* 0x00000007ff047c19 */ /* 0x000fe20008011605 */
[----:B------:R-:W0:Y:S01]  /*7f70*/  LDC R6, c[0x0][0x144] ;  /* 0x00005100ff067b82 */ /* 0x000e220000000800 */
[----:B------:R-:W-:Y:S01]  /*7f80*/  IADD3 R5, P1, RZ, -R19, RZ ;  /* 0x80000013ff057210 */ /* 0x000fe20007f3e0ff */
[----:B------:R-:W-:Y:S01]  /*7f90*/  ULDC UR6, c[0x0][0x154] ;  /* 0x0000550000067ab9 */ /* 0x000fe20000000800 */
[----:B-1----:R-:W-:Y:S01]  /*7fa0*/  I2FP.F32.U32 R7, R14 ;  /* 0x0000000e00077245 */ /* 0x002fe20000201000 */
[----:B------:R-:W1:Y:S01]  /*7fb0*/  F2I.U32.TRUNC.NTZ R18, R18 ;  /* 0x0000001200127305 */ /* 0x000e62000020f000 */
[----:B------:R-:W-:Y:S01]  /*7fc0*/  ULDC.64 UR4, c[0x0][0x620] ;  /* 0x0001880000047ab9 */ /* 0x000fe20000000a00 */
[----:B------:R-:W-:Y:S01]  /*7fd0*/  IMAD.X R4, RZ, RZ, ~R4, P1 ;  /* 0x000000ffff047224 */ /* 0x000fe200008e0e04 */
[----:B------:R-:W-:Y:S01]  /*7fe0*/  ISETP.NE.AND P4, PT, R2, 0x1, PT ;  /* 0x000000010200780c */ /* 0x000fe20003f85270 */
[----:B------:R-:W-:Y:S01]  /*7ff0*/  FMUL R20, R7, UR6 ;  /* 0x0000000607147c20 */ /* 0x000fe20008400000 */
[----:B------:R-:W2:Y:S01]  /*8000*/  LDC R21, c[0x0][0x148] ;  /* 0x00005200ff157b82 */ /* 0x000ea20000000800 */
[----:B------:R-:W-:Y:S01]  /*8010*/  IMAD R4, R4, UR4, RZ ;  /* 0x0000000404047c24 */ /* 0x000fe2000f8e02ff */
[----:B------:R-:W-:-:S02]  /*8020*/  ULDC.64 UR6, c[0x0][0x640] ;  /* 0x0001900000067ab9 */ /* 0x000fc40000000a00 */
[----:B------:R-:W-:Y:S01]  /*8030*/  ISETP.NE.U32.AND P1, PT, RZ, UR6, PT ;  /* 0x00000006ff007c0c */ /* 0x000fe2000bf25070 */
[----:B------:R-:W3:Y:S01]  /*8040*/  F2I.U32.TRUNC.NTZ R20, R20 ;  /* 0x0000001400147305 */ /* 0x000ee2000020f000 */
[C---:B------:R-:W-:Y:S02]  /*8050*/  IMAD R7, R5.reuse, UR5, R4 ;  /* 0x0000000505077c24 */ /* 0x040fe4000f8e0204 */
[----:B------:R-:W-:Y:S01]  /*8060*/  IMAD.WIDE.U32 R4, R5, UR4, R16 ;  /* 0x0000000405047c25 */ /* 0x000fe2000f8e0010 */
[----:B------:R-:W-:Y:S01]  /*8070*/  ULDC UR4, c[0x0][0x618] ;  /* 0x0001860000047ab9 */ /* 0x000fe20000000800 */
[----:B------:R-:W-:Y:S02]  /*8080*/  ISETP.NE.AND.EX P1, PT, RZ, UR7, PT, P1 ;  /* 0x00000007ff007c0c */ /* 0x000fe4000bf25310 */
[----:B------:R-:W-:Y:S02]  /*8090*/  IMAD.IADD R5, R5, 0x1, R7 ;  /* 0x0000000105057824 */ /* 0x000fe400078e0207 */
[----:B-1----:R-:W-:-:S03]  /*80a0*/  IMAD.MOV R18, RZ, RZ, -R18 ;  /* 0x000000ffff127224 */ /* 0x002fc600078e0a12 */
[----:B------:R-:W-:Y:S01]  /*80b0*/  SHF.R.U64 R15, R4, UR4, R5 ;  /* 0x00000004040f7c19 */ /* 0x000fe20008001205 */
[----:B0-----:R-:W-:Y:S01]  /*80c0*/  IMAD R13, R6, R18, R13 ;  /* 0x00000012060d7224 */ /* 0x001fe200078e020d */
[----:B------:R-:W-:Y:S01]  /*80d0*/  SHF.R.U32.HI R4, RZ, UR4, R5 ;  /* 0x00000004ff047c19 */ /* 0x000fe20008011605 */
[----:B------:R-:W-:Y:S01]  /*80e0*/  ULDC UR4, c[0x0][0x608] ;  /* 0x0001820000047ab9 */ /* 0x000fe20000000800 */
[----:B---3--:R-:W-:Y:S02]  /*80f0*/  IMAD.MOV R6, RZ, RZ, -R20 ;  /* 0x000000ffff067224 */ /* 0x008fe400078e0a14 */
[--C-:B------:R-:W-:Y:S02]  /*8100*/  SHF.R.U64 R18, R15, UR4, R4.reuse ;  /* 0x000000040f127c19 */ /* 0x100fe40008001204 */
[----:B------:R-:W-:Y:S01]  /*8110*/  SHF.R.U32.HI R5, RZ, UR4, R4 ;  /* 0x00000004ff057c19 */ /* 0x000fe20008011604 */
[----:B------:R-:W-:Y:S01]  /*8120*/  ULDC UR4, c[0x0][0x658] ;  /* 0x0001960000047ab9 */ /* 0x000fe20000000800 */
[----:B--2---:R-:W-:-:S02]  /*8130*/  @P4 IMAD R13, R21, R6, R14 ;  /* 0x00000006150d4224 */ /* 0x004fc400078e020e */
[--C-:B------:R-:W-:Y:S02]  /*8140*/  SHF.R.U64 R14, R18, UR4, R5.reuse ;  /* 0x00000004120e7c19 */ /* 0x100fe40008001205 */
[----:B------:R-:W-:-:S03]  /*8150*/  SHF.R.U32.HI R21, RZ, UR4, R5 ;  /* 0x00000004ff157c19 */ /* 0x000fc60008011605 */
[----:B------:R-:W-:Y:S02]  /*8160*/  IMAD.MOV.U32 R6, RZ, RZ, R14 ;  /* 0x000000ffff067224 */ /* 0x000fe400078e000e */
[----:B------:R-:W-:Y:S01]  /*8170*/  IMAD.MOV.U32 R5, RZ, RZ, R21 ;  /* 0x000000ffff057224 */ /* 0x000fe200078e0015 */
[----:B------:R-:W-:Y:S06]  /*8180*/  @!P1 BRA `(.L_x_178) ;  /* 0x00000000002c9947 */ /* 0x000fec0003800000 */
        /* <DEDUP_REMOVED lines=9> */
[----:B------:R-:W-:-:S04]  /*8220*/  IMAD.WIDE.U32.X R4, R21, UR7, R4, P3 ;  /* 0x0000000715047c25 */ /* 0x000fc800098e0404 */
[----:B------:R-:W-:-:S07]  /*8230*/  IMAD.MOV.U32 R6, RZ, RZ, R4 ;  /* 0x000000ffff067224 */ /* 0x000fce00078e0004 */
.L_x_178:
[----:B------:R-:W-:Y:S01]  /*8240*/  ULDC UR4, c[0x0][0x648] ;  /* 0x0001920000047ab9 */ /* 0x000fe20000000800 */
[----:B------:R-:W-:Y:S01]  /*8250*/  LOP3.LUT R4, R18, UR29, RZ, 0xc0, !PT ;  /* 0x0000001d12047c12 */ /* 0x000fe2000f8ec0ff */
[----:B------:R-:W-:Y:S01]  /*8260*/  ULDC UR5, c[0x0][0x610] ;  /* 0x0001840000057ab9 */ /* 0x000fe20000000800 */
[----:B------:R-:W-:Y:S01]  /*8270*/  SHF.R.U64 R5, R6, UR4, R5 ;  /* 0x0000000406057c19 */ /* 0x000fe20008001205 */
[----:B------:R-:W-:Y:S01]  /*8280*/  ULDC UR4, c[0x0][0x638] ;  /* 0x00018e0000047ab9 */ /* 0x000fe20000000800 */
[----:B------:R-:W-:-:S03]  /*8290*/  LOP3.LUT R15, R15, UR13, RZ, 0xc0, !PT ;  /* 0x0000000d0f0f7c12 */ /* 0x000fc6000f8ec0ff */
[----:B------:R-:W-:Y:S02]  /*82a0*/  IMAD.MOV R7, RZ, RZ, -R5 ;  /* 0x000000ffff077224 */ /* 0x000fe400078e0a05 */
[----:B------:R-:W-:Y:S02]  /*82b0*/  IMAD R4, R5, UR21, R4 ;  /* 0x0000001505047c24 */ /* 0x000fe4000f8e0204 */
[----:B------:R-:W-:Y:S01]  /*82c0*/  IMAD R14, R7, UR4, R14 ;  /* 0x00000004070e7c24 */ /* 0x000fe2000f8e020e */
[----:B------:R-:W-:Y:S01]  /*82d0*/  ULDC UR4, c[0x0][0x600] ;  /* 0x0001800000047ab9 */ /* 0x000fe20000000800 */
[----:B------:R-:W-:Y:S02]  /*82e0*/  IMAD R13, R4, UR5, R13 ;  /* 0x00000005040d7c24 */ /* 0x000fe4000f8e020d */
[----:B------:R-:W-:Y:S02]  /*82f0*/  IMAD R14, R14, UR4, R15 ;  /* 0x000000040e0e7c24 */ /* 0x000fe4000f8e020f */
[----:B------:R-:W-:-:S03]  /*8300*/  IMAD.MOV.U32 R4, RZ, RZ, 0x1 ;  /* 0x00000001ff047424 */ /* 0x000fc600078e00ff */
[----:B------:R-:W-:Y:S02]  /*8310*/  SEL R18, R14, R13, !P4 ;  /* 0x0000000d0e127207 */ /* 0x000fe40006000000 */
[----:B------:R-:W-:-:S07]  /*8320*/  SEL R22, R13, R14, !P4 ;  /* 0x0000000e0d167207 */ /* 0x000fce0006000000 */
.L_x_176:
[----:B------:R-:W-:Y:S05]  /*8330*/  BSYNC B1 ;  /* 0x0000000000017941 */ /* 0x000fea0003800000 */
.L_x_175:
[----:B------:R-:W-:-:S13]  /*8340*/  LOP3.LUT P1, RZ, R4, 0xff, RZ, 0xc0, !PT ;  /* 0x000000ff04ff7812 */ /* 0x000fda000782c0ff */
[----:B------:R-:W-:Y:S05]  /*8350*/  @P1 BRA `(.L_x_179) ;  /* 0xfffffff000ac1947 */ /* 0x000fea000383ffff */
[----:B------:R-:W-:Y:S05]  /*8360*/  BSYNC B0 ;  /* 0x0000000000007941 */ /* 0x000fea0003800000 */
.L_x_167:
[----:B------:R-:W-:-:S03]  /*8370*/  UMOV UR4, 0xffffffff ;  /* 0xffffffff00047882 */ /* 0x000fc60000000000 */
[----:B------:R-:W-:Y:S05]  /*8380*/  BRA.DIV UR4, `(.L_x_180) ;  /* 0x0000000604247947 */ /* 0x000fea000b800000 */
[----:B------:R-:W-:-:S13]  /*8390*/  ELECT P6, URZ, PT ;  /* 0x00000000003f782f */ /* 0x000fda00038c0000 */
.L_x_195:
[----:B------:R-:W-:Y:S04]  /*83a0*/  BSSY B0, `(.L_x_181) ;  /* 0x0000022000007945 */ /* 0x000fe80003800000 */
[----:B------:R-:W-:Y:S05]  /*83b0*/  @!P6 BRA `(.L_x_182) ;  /* 0x000000000080e947 */ /* 0x000fea0003800000 */
[----:B------:R-:W-:-:S04]  /*83c0*/  LOP3.LUT R23, R23, 0x2, RZ, 0xfc, !PT ;  /* 0x0000000217177812 */ /* 0x000fc800078efcff */
[----:B------:R-:W-:-:S13]  /*83d0*/  ISETP.NE.AND P0, PT, R23, 0x3, PT ;  /* 0x000000031700780c */ /* 0x000fda0003f05270 */
[----:B------:R-:W-:Y:S05]  /*83e0*/  @!P0 BRA `(.L_x_183) ;  /* 0x0000000000048947 */ /* 0x000fea0003800000 */
[----:B------:R-:W-:Y:S01]  /*83f0*/  BPT.TRAP 0x1 ;  /* 0x000000040000795c */ /* 0x000fe20000300000 */
.L_x_183:
[----:B------:R-:W0:Y:S01]  /*8400*/  S2R R5, SR_CgaCtaId ;  /* 0x0000000000057919 */ /* 0x000e220000008800 */
[----:B------:R-:W-:Y:S02]  /*8410*/  MOV R0, 0x400 ;  /* 0x0000040000007802 */ /* 0x000fe40000000f00 */
[----:B------:R-:W-:Y:S02]  /*8420*/  SHF.L.U32 R2, R3, 0x1f, RZ ;  /* 0x0000001f03027819 */ /* 0x000fe400000006ff */
[----:B0-----:R-:W-:-:S05]  /*8430*/  LEA R5, R5, R0, 0x18 ;  /* 0x0000000005057211 */ /* 0x001fca00078ec0ff */
[----:B------:R-:W-:-:S04]  /*8440*/  VIADD R5, R5, 0x18 ;  /* 0x0000001805057836 */ /* 0x000fc80000000000 */
[C---:B------:R-:W-:Y:S02]  /*8450*/  IMAD R7, R8.reuse, 0x8, R5 ;  /* 0x0000000808077824 */ /* 0x040fe400078e0205 */
[----:B------:R-:W-:Y:S02]  /*8460*/  VIADD R8, R8, 0x1 ;  /* 0x0000000108087836 */ /* 0x000fe40000000000 */
[----:B------:R-:W0:Y:S03]  /*8470*/  SYNCS.PHASECHK.TRANS64.TRYWAIT P0, [R7+URZ], R2 ;  /* 0x00000002070075a7 */ /* 0x000e26000800017f */
[----:B------:R-:W-:-:S04]  /*8480*/  ISETP.NE.AND P1, PT, R8, 0x3, PT ;  /* 0x000000030800780c */ /* 0x000fc80003f25270 */
[----:B------:R-:W-:Y:S02]  /*8490*/  SEL R0, RZ, 0x1, P1 ;  /* 0x00000001ff007807 */ /* 0x000fe40000800000 */
[----:B------:R-:W-:Y:S02]  /*84a0*/  SEL R8, R8, RZ, P1 ;  /* 0x000000ff08087207 */ /* 0x000fe40000800000 */
[----:B------:R-:W-:-:S03]  /*84b0*/  LOP3.LUT R9, R3, R0, RZ, 0x3c, !PT ;  /* 0x0000000003097212 */ /* 0x000fc600078e3cff */
[----:B------:R-:W-:Y:S01]  /*84c0*/  IMAD R4, R8, 0x8, R5 ;  /* 0x0000000808047824 */ /* 0x000fe200078e0205 */
[----:B------:R-:W-:Y:S01]  /*84d0*/  SHF.L.U32 R3, R9, 0x1f, RZ ;  /* 0x0000001f09037819 */ /* 0x000fe200000006ff */
[----:B0-----:R-:W-:Y:S06]  /*84e0*/  @!P0 BRA `(.L_x_184) ;  /* 0x0000000000ec8947 */ /* 0x001fec0003800000 */
.L_x_196:
[----:B------:R-:W1:Y:S01]  /*84f0*/  SYNCS.PHASECHK.TRANS64.TRYWAIT P0, [R4+URZ], R3 ;  /* 0x00000003040075a7 */ /* 0x000e62000800017f */
[----:B------:R-:W-:-:S05]  /*8500*/  VIADD R0, R8, 0x1 ;  /* 0x0000000108007836 */ /* 0x000fca0000000000 */
[----:B------:R-:W-:-:S04]  /*8510*/  ISETP.NE.AND P1, PT, R0, 0x3, PT ;  /* 0x000000030000780c */ /* 0x000fc80003f25270 */
[----:B0-----:R-:W-:Y:S02]  /*8520*/  SEL R2, RZ, 0x1, P1 ;  /* 0x00000001ff027807 */ /* 0x001fe40000800000 */
[----:B------:R-:W-:Y:S02]  /*8530*/  SEL R0, R0, RZ, P1 ;  /* 0x000000ff00007207 */ /* 0x000fe40000800000 */
[----:B------:R-:W-:Y:S01]  /*8540*/  LOP3.LUT R2, R9, R2, RZ, 0x3c, !PT ;  /* 0x0000000209027212 */ /* 0x000fe200078e3cff */
[----:B-1----:R-:W-:Y:S06]  /*8550*/  @!P0 BRA `(.L_x_185) ;  /* 0x0000000000e48947 */ /* 0x002fec0003800000 */
.L_x_197:
[----:B------:R-:W-:Y:S01]  /*8560*/  IMAD R5, R0, 0x8, R5 ;  /* 0x0000000800057824 */ /* 0x000fe200078e0205 */
[----:B------:R-:W-:-:S07]  /*8570*/  SHF.L.U32 R0, R2, 0x1f, RZ ;  /* 0x0000001f02007819 */ /* 0x000fce00000006ff */
.L_x_186:
[----:B-1----:R1:W2:Y:S02]  /*8580*/  SYNCS.PHASECHK.TRANS64.TRYWAIT P0, [R5+URZ], R0 ;  /* 0x00000000050075a7 */ /* 0x0022a4000800017f */
[----:B--2---:R-:W-:Y:S05]  /*8590*/  @!P0 NANOSLEEP.SYNCS 0x989680 ;  /* 0x009896800000895d */ /* 0x004fea0003900000 */
[----:B------:R-:W2:Y:S02]  /*85a0*/  @!P0 SYNCS.PHASECHK.TRANS64 P0, [R5+URZ], R0 ;  /* 0x00000000050085a7 */ /* 0x000ea4000800007f */
[----:B--2---:R-:W-:Y:S05]  /*85b0*/  @!P0 BRA `(.L_x_186) ;  /* 0xfffffffc00f08947 */ /* 0x004fea000383ffff */
.L_x_182:
[----:B------:R-:W-:Y:S05]  /*85c0*/  BSYNC B0 ;  /* 0x0000000000007941 */ /* 0x000fea0003800000 */
.L_x_181:
[----:B------:R-:W-:Y:S05]  /*85d0*/  EXIT ;  /* 0x000000000000794d */ /* 0x000fea0003800000 */
.L_x_19:
[----:B0-----:R-:W-:-:S04]  /*85e0*/  IMAD.U32 R3, RZ, RZ, UR43 ;  /* 0x0000002bff037e24 */ /* 0x001fc8000f8e00ff */
[----:B------:R0:W1:Y:S03]  /*85f0*/  SYNCS.PHASECHK.TRANS64.TRYWAIT P0, [R3+URZ+-0x8], R0 ;  /* 0xfffff800030075a7 */ /* 0x000066000800017f */
[----:B-1----:R-:W-:Y:S05]  /*8600*/  @!P0 NANOSLEEP.SYNCS 0x989680 ;  /* 0x009896800000895d */ /* 0x002fea0003900000 */
[----:B------:R-:W1:Y:S02]  /*8610*/  @!P0 SYNCS.PHASECHK.TRANS64 P0, [R3+URZ+-0x8], R0 ;  /* 0xfffff800030085a7 */ /* 0x000e64000800007f */
[----:B-1----:R-:W-:Y:S05]  /*8620*/  @!P0 BRA `(.L_x_19) ;  /* 0xfffffffc00ec8947 */ /* 0x002fea000383ffff */
[----:B------:R-:W-:Y:S05]  /*8630*/  BRA `(.L_x_187) ;  /* 0xffffff9000547947 */ /* 0x000fea000383ffff */
.L_x_24:
[----:B-1----:R1:W2:Y:S02]  /*8640*/  SYNCS.PHASECHK.TRANS64.TRYWAIT P1, [R3+URZ], R0 ;  /* 0x00000000030075a7 */ /* 0x0022a4000802017f */
[----:B--2---:R-:W-:Y:S05]  /*8650*/  @!P1 NANOSLEEP.SYNCS 0x989680 ;  /* 0x009896800000995d */ /* 0x004fea0003900000 */
[----:B------:R-:W2:Y:S02]  /*8660*/  @!P1 SYNCS.PHASECHK.TRANS64 P1, [R3+URZ], R0 ;  /* 0x00000000030095a7 */ /* 0x000ea4000802007f */
[----:B--2---:R-:W-:Y:S05]  /*8670*/  @!P1 BRA `(.L_x_24) ;  /* 0xfffffffc00f09947 */ /* 0x004fea000383ffff */
[----:B------:R-:W-:Y:S05]  /*8680*/  BRA `(.L_x_23) ;  /* 0xffffff9000c87947 */ /* 0x000fea000383ffff */
.L_x_29:
[----:B-1----:R-:W-:-:S04]  /*8690*/  IMAD.U32 R5, RZ, RZ, UR7 ;  /* 0x00000007ff057e24 */ /* 0x002fc8000f8e00ff */
[----:B------:R1:W2:Y:S03]  /*86a0*/  SYNCS.PHASECHK.TRANS64.TRYWAIT P1, [R5+URZ], R4 ;  /* 0x00000004050075a7 */ /* 0x0002a6000802017f */
[----:B--2---:R-:W-:Y:S05]  /*86b0*/  @!P1 NANOSLEEP.SYNCS 0x989680 ;  /* 0x009896800000995d */ /* 0x004fea0003900000 */
[----:B------:R-:W2:Y:S02]  /*86c0*/  @!P1 SYNCS.PHASECHK.TRANS64 P1, [R5+URZ], R4 ;  /* 0x00000004050095a7 */ /* 0x000ea4000802007f */
[----:B--2---:R-:W-:Y:S05]  /*86d0*/  @!P1 BRA `(.L_x_29) ;  /* 0xfffffffc00ec9947 */ /* 0x004fea000383ffff */
[----:B------:R-:W-:Y:S05]  /*86e0*/  BRA `(.L_x_28) ;  /* 0xffffff9800e87947 */ /* 0x000fea000383ffff */
.L_x_35:
[----:B0-----:R-:W-:-:S04]  /*86f0*/  IMAD.U32 R3, RZ, RZ, UR43 ;  /* 0x0000002bff037e24 */ /* 0x001fc8000f8e00ff */
[----:B------:R0:W1:Y:S03]  /*8700*/  SYNCS.PHASECHK.TRANS64.TRYWAIT P0, [R3+URZ+0x8], R0 ;  /* 0x00000800030075a7 */ /* 0x000066000800017f */
[----:B-1----:R-:W-:Y:S05]  /*8710*/  @!P0 NANOSLEEP.SYNCS 0x989680 ;  /* 0x009896800000895d */ /* 0x002fea0003900000 */
[----:B------:R-:W1:Y:S02]  /*8720*/  @!P0 SYNCS.PHASECHK.TRANS64 P0, [R3+URZ+0x8], R0 ;  /* 0x00000800030085a7 */ /* 0x000e64000800007f */
[----:B-1----:R-:W-:Y:S05]  /*8730*/  @!P0 BRA `(.L_x_35) ;  /* 0xfffffffc00ec8947 */ /* 0x002fea000383ffff */
[----:B------:R-:W-:Y:S05]  /*8740*/  BRA `(.L_x_188) ;  /* 0xffffffa400787947 */ /* 0x000fea000383ffff */
.L_x_168:
[----:B------:R-:W-:Y:S01]  /*8750*/  BSSY B1, `(.L_x_189) ;  /* 0x0000006000017945 */ /* 0x000fe20003800000 */
[----:B------:R-:W-:-:S07]  /*8760*/  IMAD.MOV.U32 R15, RZ, RZ, -0x1 ;  /* 0xffffffffff0f7424 */ /* 0x000fce00078e00ff */
[----:B-----5:R-:W-:Y:S05]  /*8770*/  WARPSYNC.COLLECTIVE R15, `(.L_x_190) ;  /* 0x000000000f0c7348 */ /* 0x020fea0003c00000 */
[----:B------:R-:W-:Y:S02]  /*8780*/  ELECT P6, UR62, PT ;  /* 0x00000000003e782f */ /* 0x000fe400038c0000 */
[----:B------:R-:W-:Y:S01]  /*8790*/  MOV R14, UR62 ;  /* 0x0000003e000e7c02 */ /* 0x000fe20008000f00 */
[----:B-----5:R-:W-:Y:S10]  /*87a0*/  ENDCOLLECTIVE ;  /* 0x000000000000791b */ /* 0x020ff40003800000 */
.L_x_190:
[----:B------:R-:W-:Y:S05]  /*87b0*/  BSYNC B1 ;  /* 0x0000000000017941 */ /* 0x000fea0003800000 */
.L_x_189:
[----:B------:R-:W-:Y:S05]  /*87c0*/  BRA `(.L_x_191) ;  /* 0xffffffec009c7947 */ /* 0x000fea000383ffff */
.L_x_171:
[----:B-1----:R1:W2:Y:S02]  /*87d0*/  SYNCS.PHASECHK.TRANS64.TRYWAIT P1, [R13+URZ+0x18], R6 ;  /* 0x000018060d0075a7 */ /* 0x0022a4000802017f */
[----:B--2---:R-:W-:Y:S05]  /*87e0*/  @!P1 NANOSLEEP.SYNCS 0x989680 ;  /* 0x009896800000995d */ /* 0x004fea0003900000 */
[----:B------:R-:W2:Y:S02]  /*87f0*/  @!P1 SYNCS.PHASECHK.TRANS64 P1, [R13+URZ+0x18], R6 ;  /* 0x000018060d0095a7 */ /* 0x000ea4000802007f */
[----:B--2---:R-:W-:Y:S05]  /*8800*/  @!P1 BRA `(.L_x_171) ;  /* 0xfffffffc00f09947 */ /* 0x004fea000383ffff */
[----:B------:R-:W-:Y:S05]  /*8810*/  BRA `(.L_x_192) ;  /* 0xffffffec00d07947 */ /* 0x000fea000383ffff */
.L_x_180:
[----:B------:R-:W-:Y:S01]  /*8820*/  BSSY B0, `(.L_x_193) ;  /* 0x0000006000007945 */ /* 0x000fe20003800000 */
[----:B------:R-:W-:-:S07]  /*8830*/  IMAD.MOV.U32 R15, RZ, RZ, -0x1 ;  /* 0xffffffffff0f7424 */ /* 0x000fce00078e00ff */
[----:B-----5:R-:W-:Y:S05]  /*8840*/  WARPSYNC.COLLECTIVE R15, `(.L_x_194) ;  /* 0x000000000f0c7348 */ /* 0x020fea0003c00000 */
[----:B------:R-:W-:Y:S02]  /*8850*/  ELECT P6, UR62, PT ;  /* 0x00000000003e782f */ /* 0x000fe400038c0000 */
[----:B------:R-:W-:Y:S01]  /*8860*/  MOV R14, UR62 ;  /* 0x0000003e000e7c02 */ /* 0x000fe20008000f00 */
[----:B-----5:R-:W-:Y:S10]  /*8870*/  ENDCOLLECTIVE ;  /* 0x000000000000791b */ /* 0x020ff40003800000 */
.L_x_194:
[----:B------:R-:W-:Y:S05]  /*8880*/  BSYNC B0 ;  /* 0x0000000000007941 */ /* 0x000fea0003800000 */
.L_x_193:
[----:B------:R-:W-:Y:S05]  /*8890*/  BRA `(.L_x_195) ;  /* 0xfffffff800c07947 */ /* 0x000fea000383ffff */
.L_x_184:
[----:B0-----:R0:W1:Y:S02]  /*88a0*/  SYNCS.PHASECHK.TRANS64.TRYWAIT P0, [R7+URZ], R2 ;  /* 0x00000002070075a7 */ /* 0x001064000800017f */
[----:B-1----:R-:W-:Y:S05]  /*88b0*/  @!P0 NANOSLEEP.SYNCS 0x989680 ;  /* 0x009896800000895d */ /* 0x002fea0003900000 */
[----:B------:R-:W1:Y:S02]  /*88c0*/  @!P0 SYNCS.PHASECHK.TRANS64 P0, [R7+URZ], R2 ;  /* 0x00000002070085a7 */ /* 0x000e64000800007f */
[----:B-1----:R-:W-:Y:S05]  /*88d0*/  @!P0 BRA `(.L_x_184) ;  /* 0xfffffffc00f08947 */ /* 0x002fea000383ffff */
[----:B------:R-:W-:Y:S05]  /*88e0*/  BRA `(.L_x_196) ;  /* 0xfffffffc00007947 */ /* 0x000fea000383ffff */
.L_x_185:
[----:B0-----:R0:W1:Y:S02]  /*88f0*/  SYNCS.PHASECHK.TRANS64.TRYWAIT P0, [R4+URZ], R3 ;  /* 0x00000003040075a7 */ /* 0x001064000800017f */
[----:B-1----:R-:W-:Y:S05]  /*8900*/  @!P0 NANOSLEEP.SYNCS 0x989680 ;  /* 0x009896800000895d */ /* 0x002fea0003900000 */
[----:B------:R-:W1:Y:S02]  /*8910*/  @!P0 SYNCS.PHASECHK.TRANS64 P0, [R4+URZ], R3 ;  /* 0x00000003040085a7 */ /* 0x000e64000800007f */
[----:B-1----:R-:W-:Y:S05]  /*8920*/  @!P0 BRA `(.L_x_185) ;  /* 0xfffffffc00f08947 */ /* 0x002fea000383ffff */
[----:B------:R-:W-:Y:S05]  /*8930*/  BRA `(.L_x_197) ;  /* 0xfffffffc00087947 */ /* 0x000fea000383ffff */
.L_x_198:
[----:B------:R-:W-:-:S00]  /*8940*/  BRA `(.L_x_198) ;  /* 0xfffffffc00fc7947 */ /* 0x000fc0000383ffff */
[----:B------:R-:W-:-:S00]  /*8950*/  NOP ;  /* 0x0000000000007918 */ /* 0x000fc00000000000 */
        /* <DEDUP_REMOVED lines=10> */
.L_x_199:


//--------------------- .nv.global.init           --------------------------
	.section	.nv.global.init,"aw",@progbits
.nv.global.init:
	.type		$str$22,@object
	.size		$str$22,($str$23 - $str$22)
$str$22:
        /*0000*/ 	.byte	0x6b, 0x5f, 0x74, 0x69, 0x6c, 0x65, 0x5f, 0x63, 0x6f, 0x75, 0x6e, 0x74, 0x20, 0x3e, 0x3d, 0x20
        /*0010*/ 	.byte	0x31, 0x00
	.type		$str$23,@object
	.size		$str$23,(__unnamed_1 - $str$23)
$str$23:
        /*0012*/ 	.byte	0x2f, 0x74, 0x6d, 0x70, 0x2f, 0x63, 0x75, 0x74, 0x6c, 0x61, 0x73, 0x73, 0x5f, 0x73, 0x77, 0x65
        /*0022*/ 	.byte	0x65, 0x70, 0x5f, 0x73, 0x72, 0x63, 0x2f, 0x69, 0x6e, 0x63, 0x6c, 0x75, 0x64, 0x65, 0x2f, 0x63
        /*0032*/ 	.byte	0x75, 0x74, 0x6c, 0x61, 0x73, 0x73, 0x2f, 0x67, 0x65, 0x6d, 0x6d, 0x2f, 0x63, 0x6f, 0x6c, 0x6c
        /*0042*/ 	.byte	0x65, 0x63, 0x74, 0x69, 0x76, 0x65, 0x2f, 0x73, 0x6d, 0x39, 0x30, 0x5f, 0x6d, 0x6d, 0x61, 0x5f
        /*0052*/ 	.byte	0x74, 0x6d, 0x61, 0x5f, 0x67, 0x6d, 0x6d, 0x61, 0x5f, 0x73, 0x73, 0x5f, 0x77, 0x61, 0x72, 0x70
        /*0062*/ 	.byte	0x73, 0x70, 0x65, 0x63, 0x69, 0x61, 0x6c, 0x69, 0x7a, 0x65, 0x64, 0x2e, 0x68, 0x70, 0x70, 0x00
	.type		__unnamed_1,@object
	.size		__unnamed_1,(.L_0 - __unnamed_1)
__unnamed_1:
        /*0072*/ 	.byte	0x76, 0x6f, 0x69, 0x64, 0x20, 0x63, 0x75, 0x74, 0x6c, 0x61, 0x73, 0x73, 0x3a, 0x3a, 0x67, 0x65
        /* <DEDUP_REMOVED lines=177> */
        /*0b92*/ 	.byte	0x74, 0x69, 0x74, 0x79, 0x5d, 0x00
.L_0:


//--------------------- .nv.shared._ZN7cutlass13device_kernelINS_4gemm6kernel13GemmUniversalIN4cute5tupleIJiiiiEEENS1_10collective13CollectiveMmaINS1_34MainloopSm90TmaGmmaWarpSpecializedILi3ENS5_IJNS4_1CILi2EEENSA_ILi1EEESC_EEENS1_32KernelTmaWarpSpecializedPingpongEEENS5_IJNSA_ILi64EEENSA_ILi128EEESH_EEENS_10tfloat32_tENS5_IJlSC_lEEESJ_SK_NS4_8TiledMMAINS4_8MMA_AtomIJNS4_4SM904GMMA30MMA_64x128x8_F32TF32TF32_SS_TNILNSO_7ScaleInE1ELSQ_1EEEEEENS4_6LayoutINS5_IJSC_SC_SC_EEENS5_IJNSA_ILi0EEESV_SV_EEEEENS5_IJNS4_10UnderscoreESY_SY_EEEEENS4_13SM90_TMA_LOADENS4_14ComposedLayoutINS4_7SwizzleILi3ELi4ELi3EEENS4_18smem_ptr_flag_bitsILi32EEENST_INS5_IJNSA_ILi8EEENSA_ILi32EEEEEENS5_IJS18_SC_EEEEEEEvNS4_8identityENS4_23SM90_TMA_LOAD_MULTICASTES1C_vS1D_EENS_8epilogue10collective6detail29Sm90TmaWarpSpecializedAdapterINS1H_15DefaultEpilogueISJ_SK_SK_NS1G_6thread17LinearCombinationISJ_Li1EffLNS1L_9ScaleType4KindE0ELNS_15FloatRoundStyleE2ESJ_EENS1_15EpilogueDefaultEEEEEvvEEEEvNT_6ParamsE --------------------------
	.section	.nv.shared._ZN7cutlass13device_kernelINS_4gemm6kernel13GemmUniversalIN4cute5tupleIJiiiiEEENS1_10collective13CollectiveMmaINS1_34MainloopSm90TmaGmmaWarpSpecializedILi3ENS5_IJNS4_1CILi2EEENSA_ILi1EEESC_EEENS1_32KernelTmaWarpSpecializedPingpongEEENS5_IJNSA_ILi64EEENSA_ILi128EEESH_EEENS_10tfloat32_tENS5_IJlSC_lEEESJ_SK_NS4_8TiledMMAINS4_8MMA_AtomIJNS4_4SM904GMMA30MMA_64x128x8_F32TF32TF32_SS_TNILNSO_7ScaleInE1ELSQ_1EEEEEENS4_6LayoutINS5_IJSC_SC_SC_EEENS5_IJNSA_ILi0EEESV_SV_EEEEENS5_IJNS4_10UnderscoreESY_SY_EEEEENS4_13SM90_TMA_LOADENS4_14ComposedLayoutINS4_7SwizzleILi3ELi4ELi3EEENS4_18smem_ptr_flag_bitsILi32EEENST_INS5_IJNSA_ILi8EEENSA_ILi32EEEEEENS5_IJS18_SC_EEEEEEEvNS4_8identityENS4_23SM90_TMA_LOAD_MULTICASTES1C_vS1D_EENS_8epilogue10collective6detail29Sm90TmaWarpSpecializedAdapterINS1H_15DefaultEpilogueISJ_SK_SK_NS1G_6thread17LinearCombinationISJ_Li1EffLNS1L_9ScaleType4KindE0ELNS_15FloatRoundStyleE2ESJ_EENS1_15EpilogueDefaultEEEEEvvEEEEvNT_6ParamsE,"aw",@nobits
	.sectionflags	@""
	.align	16
	.zero		1024


//--------------------- .nv.shared.reserved.0     --------------------------
	.section	.nv.shared.reserved.0,"aw",@nobits
	.weak		__nv_reservedSMEM_offset_0_alias
	.size		__nv_reservedSMEM_offset_0_alias, 0, 0
	.other		__nv_reservedSMEM_offset_0_alias,@"STO_CUDA_RESERVED_SHARED STV_DEFAULT"
__nv_reservedSMEM_offset_0_alias:
	.zero		0


//--------------------- .nv.global                --------------------------
	.section	.nv.global,"aw",@nobits
.nv.global:
	.type		_ZN39_INTERNAL_2181df5e_4_k_cu_38a7c0db_67274cute1_E,@object
	.size		_ZN39_INTERNAL_2181df5e_4_k_cu_38a7c0db_67274cute1_E,(_ZN39_INTERNAL_2181df5e_4_k_cu_38a7c0db_67274cuda3std3__45__cpo6cbeginE - _ZN39_INTERNAL_2181df5e_4_k_cu_38a7c0db_67274cute1_E)
_ZN39_INTERNAL_2181df5e_4_k_cu_38a7c0db_67274cute1_E:
	.zero		1
	.type		_ZN39_INTERNAL_2181df5e_4_k_cu_38a7c0db_67274cuda3std3__45__cpo6cbeginE,@object
	.size		_ZN39_INTERNAL_2181df5e_4_k_cu_38a7c0db_67274cuda3std3__45__cpo6cbeginE,(_ZN39_INTERNAL_2181df5e_4_k_cu_38a7c0db_67274cuda3std3__48in_placeE - _ZN39_INTERNAL_2181df5e_4_k_cu_38a7c0db_67274cuda3std3__45__cpo6cbeginE)
_ZN39_INTERNAL_2181df5e_4_k_cu_38a7c0db_67274cuda3std3__45__cpo6cbeginE:
	.zero		1
	.type		_ZN39_INTERNAL_2181df5e_4_k_cu_38a7c0db_67274cuda3std3__48in_placeE,@object
	.size		_ZN39_INTERNAL_2181df5e_4_k_cu_38a7c0db_67274cuda3std3__48in_placeE,(_ZN39_INTERNAL_2181df5e_4_k_cu_38a7c0db_67274cuda3std6ranges3__45__cpo9iter_moveE - _ZN39_INTERNAL_2181df5e_4_k_cu_38a7c0db_67274cuda3std3__48in_placeE)
_ZN39_INTERNAL_2181df5e_4_k_cu_38a7c0db_67274cuda3std3__48in_placeE:
	.zero		1
	.type		_ZN39_INTERNAL_2181df5e_4_k_cu_38a7c0db_67274cuda3std6ranges3__45__cpo9iter_moveE,@object
	.size		_ZN39_INTERNAL_2181df5e_4_k_cu_38a7c0db_67274cuda3std6ranges3__45__cpo9iter_moveE,(_ZN39_INTERNAL_2181df5e_4_k_cu_38a7c0db_67274cuda3std3__45__cpo5beginE - _ZN39_INTERNAL_2181df5e_4_k_cu_38a7c0db_67274cuda3std6ranges3__45__cpo9iter_moveE)
_ZN39_INTERNAL_2181df5e_4_k_cu_38a7c0db_67274cuda3std6ranges3__45__cpo9iter_moveE:
	.zero		1
	.type		_ZN39_INTERNAL_2181df5e_4_k_cu_38a7c0db_67274cuda3std3__45__cpo5beginE,@object
	.size		_ZN39_INTERNAL_2181df5e_4_k_cu_38a7c0db_67274cuda3std3__45__cpo5beginE,(_ZN39_INTERNAL_2181df5e_4_k_cu_38a7c0db_67274cuda3std3__441_GLOBAL__N__2181df5e_4_k_cu_38a7c0db_67276ignoreE - _ZN39_INTERNAL_2181df5e_4_k_cu_38a7c0db_67274cuda3std3__45__cpo5beginE)
_ZN39_INTERNAL_2181df5e_4_k_cu_38a7c0db_67274cuda3std3__45__cpo5beginE:
	.zero		1
	.type		_ZN39_INTERNAL_2181df5e_4_k_cu_38a7c0db_67274cuda3std3__441_GLOBAL__N__2181df5e_4_k_cu_38a7c0db_67276ignoreE,@object
	.size		_ZN39_INTERNAL_2181df5e_4_k_cu_38a7c0db_67274cuda3std3__441_GLOBAL__N__2181df5e_4_k_cu_38a7c0db_67276ignoreE,(_ZN39_INTERNAL_2181df5e_4_k_cu_38a7c0db_67274cute7productE - _ZN39_INTERNAL_2181df5e_4_k_cu_38a7c0db_67274cuda3std3__441_GLOBAL__N__2181df5e_4_k_cu_38a7c0db_67276ignoreE)
_ZN39_INTERNAL_2181df5e_4_k_cu_38a7c0db_67274cuda3std3__441_GLOBAL__N__2181df5e_4_k_cu_38a7c0db_67276ignoreE:
	.zero		1
	.type		_ZN39_INTERNAL_2181df5e_4_k_cu_38a7c0db_67274cute7productE,@object
	.size		_ZN39_INTERNAL_2181df5e_4_k_cu_38a7c0db_67274cute7productE,(_ZN39_INTERNAL_2181df5e_4_k_cu_38a7c0db_67274cuda3std3__45__cpo3endE - _ZN39_INTERNAL_2181df5e_4_k_cu_38a7c0db_67274cute7productE)
_ZN39_INTERNAL_2181df5e_4_k_cu_38a7c0db_67274cute7productE:
	.zero		1
	.type		_ZN39_INTERNAL_2181df5e_4_k_cu_38a7c0db_67274cuda3std3__45__cpo3endE,@object
	.size		_ZN39_INTERNAL_2181df5e_4_k_cu_38a7c0db_67274cuda3std3__45__cpo3endE,(_ZN39_INTERNAL_2181df5e_4_k_cu_38a7c0db_67274cuda3std3__419piecewise_constructE - _ZN39_INTERNAL_2181df5e_4_k_cu_38a7c0db_67274cuda3std3__45__cpo3endE)
_ZN39_INTERNAL_2181df5e_4_k_cu_38a7c0db_67274cuda3std3__45__cpo3endE:
	.zero		1
	.type		_ZN39_INTERNAL_2181df5e_4_k_cu_38a7c0db_67274cuda3std3__419piecewise_constructE,@object
	.size		_ZN39_INTERNAL_2181df5e_4_k_cu_38a7c0db_67274cuda3std3__419piecewise_constructE,(_ZN39_INTERNAL_2181df5e_4_k_cu_38a7c0db_67274cuda3std3__45__cpo4cendE - _ZN39_INTERNAL_2181df5e_4_k_cu_38a7c0db_67274cuda3std3__419piecewise_constructE)
_ZN39_INTERNAL_2181df5e_4_k_cu_38a7c0db_67274cuda3std3__419piecewise_constructE:
	.zero		1
	.type		_ZN39_INTERNAL_2181df5e_4_k_cu_38a7c0db_67274cuda3std3__45__cpo4cendE,@object
	.size		_ZN39_INTERNAL_2181df5e_4_k_cu_38a7c0db_67274cuda3std3__45__cpo4cendE,(_ZN39_INTERNAL_2181df5e_4_k_cu_38a7c0db_67274cuda3std6ranges3__45__cpo4swapE - _ZN39_INTERNAL_2181df5e_4_k_cu_38a7c0db_67274cuda3std3__45__cpo4cendE)
_ZN39_INTERNAL_2181df5e_4_k_cu_38a7c0db_67274cuda3std3__45__cpo4cendE:
	.zero		1
	.type		_ZN39_INTERNAL_2181df5e_4_k_cu_38a7c0db_67274cuda3std6ranges3__45__cpo4swapE,@object
	.size		_ZN39_INTERNAL_2181df5e_4_k_cu_38a7c0db_67274cuda3std6ranges3__45__cpo4swapE,(.L_8 - _ZN39_INTERNAL_2181df5e_4_k_cu_38a7c0db_67274cuda3std6ranges3__45__cpo4swapE)
_ZN39_INTERNAL_2181df5e_4_k_cu_38a7c0db_67274cuda3std6ranges3__45__cpo4swapE:
	.zero		1
.L_8:


//--------------------- .nv.constant0._ZN7cutlass13device_kernelINS_4gemm6kernel13GemmUniversalIN4cute5tupleIJiiiiEEENS1_10collective13CollectiveMmaINS1_34MainloopSm90TmaGmmaWarpSpecializedILi3ENS5_IJNS4_1CILi2EEENSA_ILi1EEESC_EEENS1_32KernelTmaWarpSpecializedPingpongEEENS5_IJNSA_ILi64EEENSA_ILi128EEESH_EEENS_10tfloat32_tENS5_IJlSC_lEEESJ_SK_NS4_8TiledMMAINS4_8MMA_AtomIJNS4_4SM904GMMA30MMA_64x128x8_F32TF32TF32_SS_TNILNSO_7ScaleInE1ELSQ_1EEEEEENS4_6LayoutINS5_IJSC_SC_SC_EEENS5_IJNSA_ILi0EEESV_SV_EEEEENS5_IJNS4_10UnderscoreESY_SY_EEEEENS4_13SM90_TMA_LOADENS4_14ComposedLayoutINS4_7SwizzleILi3ELi4ELi3EEENS4_18smem_ptr_flag_bitsILi32EEENST_INS5_IJNSA_ILi8EEENSA_ILi32EEEEEENS5_IJS18_SC_EEEEEEEvNS4_8identityENS4_23SM90_TMA_LOAD_MULTICASTES1C_vS1D_EENS_8epilogue10collective6detail29Sm90TmaWarpSpecializedAdapterINS1H_15DefaultEpilogueISJ_SK_SK_NS1G_6thread17LinearCombinationISJ_Li1EffLNS1L_9ScaleType4KindE0ELNS_15FloatRoundStyleE2ESJ_EENS1_15EpilogueDefaultEEEEEvvEEEEvNT_6ParamsE --------------------------
	.section	.nv.constant0._ZN7cutlass13device_kernelINS_4gemm6kernel13GemmUniversalIN4cute5tupleIJiiiiEEENS1_10collective13CollectiveMmaINS1_34MainloopSm90TmaGmmaWarpSpecializedILi3ENS5_IJNS4_1CILi2EEENSA_ILi1EEESC_EEENS1_32KernelTmaWarpSpecializedPingpongEEENS5_IJNSA_ILi64EEENSA_ILi128EEESH_EEENS_10tfloat32_tENS5_IJlSC_lEEESJ_SK_NS4_8TiledMMAINS4_8MMA_AtomIJNS4_4SM904GMMA30MMA_64x128x8_F32TF32TF32_SS_TNILNSO_7ScaleInE1ELSQ_1EEEEEENS4_6LayoutINS5_IJSC_SC_SC_EEENS5_IJNSA_ILi0EEESV_SV_EEEEENS5_IJNS4_10UnderscoreESY_SY_EEEEENS4_13SM90_TMA_LOADENS4_14ComposedLayoutINS4_7SwizzleILi3ELi4ELi3EEENS4_18smem_ptr_flag_bitsILi32EEENST_INS5_IJNSA_ILi8EEENSA_ILi32EEEEEENS5_IJS18_SC_EEEEEEEvNS4_8identityENS4_23SM90_TMA_LOAD_MULTICASTES1C_vS1D_EENS_8epilogue10collective6detail29Sm90TmaWarpSpecializedAdapterINS1H_15DefaultEpilogueISJ_SK_SK_NS1G_6thread17LinearCombinationISJ_Li1EffLNS1L_9ScaleType4KindE0ELNS_15FloatRoundStyleE2ESJ_EENS1_15EpilogueDefaultEEEEEvvEEEEvNT_6ParamsE,"a",@progbits
	.sectionflags	@""
	.align	4
.nv.constant0._ZN7cutlass13device_kernelINS_4gemm6kernel13GemmUniversalIN4cute5tupleIJiiiiEEENS1_10collective13CollectiveMmaINS1_34MainloopSm90TmaGmmaWarpSpecializedILi3ENS5_IJNS4_1CILi2EEENSA_ILi1EEESC_EEENS1_32KernelTmaWarpSpecializedPingpongEEENS5_IJNSA_ILi64EEENSA_ILi128EEESH_EEENS_10tfloat32_tENS5_IJlSC_lEEESJ_SK_NS4_8TiledMMAINS4_8MMA_AtomIJNS4_4SM904GMMA30MMA_64x128x8_F32TF32TF32_SS_TNILNSO_7ScaleInE1ELSQ_1EEEEEENS4_6LayoutINS5_IJSC_SC_SC_EEENS5_IJNSA_ILi0EEESV_SV_EEEEENS5_IJNS4_10UnderscoreESY_SY_EEEEENS4_13SM90_TMA_LOADENS4_14ComposedLayoutINS4_7SwizzleILi3ELi4ELi3EEENS4_18smem_ptr_flag_bitsILi32EEENST_INS5_IJNSA_ILi8EEENSA_ILi32EEEEEENS5_IJS18_SC_EEEEEEEvNS4_8identityENS4_23SM90_TMA_LOAD_MULTICASTES1C_vS1D_EENS_8epilogue10collective6detail29Sm90TmaWarpSpecializedAdapterINS1H_15DefaultEpilogueISJ_SK_SK_NS1G_6thread17LinearCombinationISJ_Li1EffLNS1L_9ScaleType4KindE0ELNS_15FloatRoundStyleE2ESJ_EENS1_15EpilogueDefaultEEEEEvvEEEEvNT_6ParamsE:
	.zero		1664


//--------------------- SYMBOLS --------------------------

	.type		.nv.reservedSmem.offset0,@object
	.size		.nv.reservedSmem.offset0,0x4
	.type		__assertfail,@function
